	.target	sm_100a

	.elftype	@"ET_EXEC"


//--------------------- .note.nv.tkinfo           --------------------------
	.section	.note.nv.tkinfo,"",@"SHT_NOTE"
	.sectionflags	@"SHF_NOTE_NV_TKINFO"
	.tkinfo
        /*0018*/ 	.word	0x00000002
        /*0030*/ 	.string	""
        /*0030*/ 	.string	"ptxas"
        /*0030*/ 	.string	"Cuda compilation tools, release 13.0, V13.0.88"
        /*0030*/ 	.string	"Build cuda_13.0.r13.0/compiler.36424714_0"
        /*0030*/ 	.string	"-arch sm_100a -m 64 "



//--------------------- .note.nv.cuinfo           --------------------------
	.section	.note.nv.cuinfo,"",@"SHT_NOTE"
	.sectionflags	@"SHF_NOTE_NV_CUINFO"
        /*0018*/ 	.short	0x0002
        /*001a*/ 	.short	0x0064
        /*001c*/ 	.short	0x0082
	.zero		2


//--------------------- .nv.info                  --------------------------
	.section	.nv.info,"",@"SHT_CUDA_INFO"
	.align	4


	//----- nvinfo : EIATTR_REGCOUNT
	.align		4
        /*0000*/ 	.byte	0x04, 0x2f
        /*0002*/ 	.short	(.L_19 - .L_18)
	.align		4
.L_18:
        /*0004*/ 	.word	index@(_ZN7cutlass13device_kernelINS_4gemm6kernel13GemmUniversalIN4cute5tupleIJiiiiEEENS1_10collective13CollectiveMmaINS1_35MainloopSm100TmaUmmaWarpSpecializedILi2ELi2ELi4ENS5_IJNS4_1CILi4EEENSA_ILi2EEENSA_ILi1EEEEEEEENS5_IJNSA_ILi128EEESG_NSA_ILi64EEEEEENS_6half_tENS5_IJSD_llEEESJ_NS5_IJlSD_lEEENS4_8TiledMMAINS4_8MMA_AtomIJNS4_26SM100_MMA_F16BF16_2x1SM_SSISJ_SJ_fLi128ELi128ELNS4_4UMMA5MajorE1ELSQ_0ELNSP_7ScaleInE0ELSR_0EEEEEENS4_6LayoutINS5_IJSD_SD_SD_EEENS5_IJNSA_ILi0EEESW_SW_EEEEENS5_IJNS4_10UnderscoreESZ_SZ_EEEEENS4_28SM100_TMA_2SM_LOAD_MULTICASTENS4_14ComposedLayoutINS4_7SwizzleILi3ELi4ELi3EEENS4_18smem_ptr_flag_bitsILi16EEENSU_INS5_IJSH_NSA_ILi8EEEEEENS5_IJSD_SH_EEEEEEEvNS4_8identityES12_NS13_IS15_S17_NSU_INS5_IJS18_SH_EEENS5_IJSH_SD_EEEEEEEvS1D_EENS_8epilogue10collective18CollectiveEpilogueINS1J_23Sm100TmaWarpSpecializedILi4ELi2ELi16ELb1ELb0EEEJNS5_IJSH_SG_SH_EEENS5_IJNSU_ISH_SD_EENSU_INS5_IJNSA_ILi16EEESC_EEES1A_EEEEESJ_SL_SJ_SL_NS1J_6fusion15FusionCallbacksIS1N_NS1U_17LinearCombinationISJ_fSJ_fLNS_15FloatRoundStyleE2EEES1O_S1T_JEEENS4_5SM1004TMEM4LOAD26SM100_TMEM_LOAD_32dp32b16xENS4_13SM90_TMA_LOADENS13_INS14_ILi1ELi4ELi3EEES17_NSU_INS5_IJS18_S1Q_EEENS5_IJS1Q_SD_EEEEEEENS4_39AutoVectorizingCopyWithAssumedAlignmentILi128EEENS4_14SM90_TMA_STOREES29_S2B_S2B_EEEvvEEEEvNT_6ParamsE)
        /*0008*/ 	.word	0x00000045


	//----- nvinfo : EIATTR_FRAME_SIZE
	.align		4
.L_19:
        /*000c*/ 	.byte	0x04, 0x11
        /*000e*/ 	.short	(.L_21 - .L_20)
	.align		4
.L_20:
        /*0010*/ 	.word	index@($__internal_2_$__cuda_sm10x_tcgen05_guardrail_trap_unallocated_columns_being_dealloced)
        /*0014*/ 	.word	0x00000000


	//----- nvinfo : EIATTR_FRAME_SIZE
	.align		4
.L_21:
        /*0018*/ 	.byte	0x04, 0x11
        /*001a*/ 	.short	(.L_23 - .L_22)
	.align		4
.L_22:
        /*001c*/ 	.word	index@($__internal_1_$__cuda_sm10x_tcgen05_guardrail_trap_phase_invalid_during_alloc)
        /*0020*/ 	.word	0x00000000


	//----- nvinfo : EIATTR_FRAME_SIZE
	.align		4
.L_23:
        /*0024*/ 	.byte	0x04, 0x11
        /*0026*/ 	.short	(.L_25 - .L_24)
	.align		4
.L_24:
        /*0028*/ 	.word	index@($__internal_0_$__cuda_sm10x_tcgen05_guardrail_trap_col_being_dealloced_not_returned_by_alloc)
        /*002c*/ 	.word	0x00000000


	//----- nvinfo : EIATTR_FRAME_SIZE
	.align		4
.L_25:
        /*0030*/ 	.byte	0x04, 0x11
        /*0032*/ 	.short	(.L_27 - .L_26)
	.align		4
.L_26:
        /*0034*/ 	.word	index@(_ZN7cutlass13device_kernelINS_4gemm6kernel13GemmUniversalIN4cute5tupleIJiiiiEEENS1_10collective13CollectiveMmaINS1_35MainloopSm100TmaUmmaWarpSpecializedILi2ELi2ELi4ENS5_IJNS4_1CILi4EEENSA_ILi2EEENSA_ILi1EEEEEEEENS5_IJNSA_ILi128EEESG_NSA_ILi64EEEEEENS_6half_tENS5_IJSD_llEEESJ_NS5_IJlSD_lEEENS4_8TiledMMAINS4_8MMA_AtomIJNS4_26SM100_MMA_F16BF16_2x1SM_SSISJ_SJ_fLi128ELi128ELNS4_4UMMA5MajorE1ELSQ_0ELNSP_7ScaleInE0ELSR_0EEEEEENS4_6LayoutINS5_IJSD_SD_SD_EEENS5_IJNSA_ILi0EEESW_SW_EEEEENS5_IJNS4_10UnderscoreESZ_SZ_EEEEENS4_28SM100_TMA_2SM_LOAD_MULTICASTENS4_14ComposedLayoutINS4_7SwizzleILi3ELi4ELi3EEENS4_18smem_ptr_flag_bitsILi16EEENSU_INS5_IJSH_NSA_ILi8EEEEEENS5_IJSD_SH_EEEEEEEvNS4_8identityES12_NS13_IS15_S17_NSU_INS5_IJS18_SH_EEENS5_IJSH_SD_EEEEEEEvS1D_EENS_8epilogue10collective18CollectiveEpilogueINS1J_23Sm100TmaWarpSpecializedILi4ELi2ELi16ELb1ELb0EEEJNS5_IJSH_SG_SH_EEENS5_IJNSU_ISH_SD_EENSU_INS5_IJNSA_ILi16EEESC_EEES1A_EEEEESJ_SL_SJ_SL_NS1J_6fusion15FusionCallbacksIS1N_NS1U_17LinearCombinationISJ_fSJ_fLNS_15FloatRoundStyleE2EEES1O_S1T_JEEENS4_5SM1004TMEM4LOAD26SM100_TMEM_LOAD_32dp32b16xENS4_13SM90_TMA_LOADENS13_INS14_ILi1ELi4ELi3EEES17_NSU_INS5_IJS18_S1Q_EEENS5_IJS1Q_SD_EEEEEEENS4_39AutoVectorizingCopyWithAssumedAlignmentILi128EEENS4_14SM90_TMA_STOREES29_S2B_S2B_EEEvvEEEEvNT_6ParamsE)
        /*0038*/ 	.word	0x00000000


	//----- nvinfo : EIATTR_MIN_STACK_SIZE
	.align		4
.L_27:
        /*003c*/ 	.byte	0x04, 0x12
        /*003e*/ 	.short	(.L_29 - .L_28)
	.align		4
.L_28:
        /*0040*/ 	.word	index@(_ZN7cutlass13device_kernelINS_4gemm6kernel13GemmUniversalIN4cute5tupleIJiiiiEEENS1_10collective13CollectiveMmaINS1_35MainloopSm100TmaUmmaWarpSpecializedILi2ELi2ELi4ENS5_IJNS4_1CILi4EEENSA_ILi2EEENSA_ILi1EEEEEEEENS5_IJNSA_ILi128EEESG_NSA_ILi64EEEEEENS_6half_tENS5_IJSD_llEEESJ_NS5_IJlSD_lEEENS4_8TiledMMAINS4_8MMA_AtomIJNS4_26SM100_MMA_F16BF16_2x1SM_SSISJ_SJ_fLi128ELi128ELNS4_4UMMA5MajorE1ELSQ_0ELNSP_7ScaleInE0ELSR_0EEEEEENS4_6LayoutINS5_IJSD_SD_SD_EEENS5_IJNSA_ILi0EEESW_SW_EEEEENS5_IJNS4_10UnderscoreESZ_SZ_EEEEENS4_28SM100_TMA_2SM_LOAD_MULTICASTENS4_14ComposedLayoutINS4_7SwizzleILi3ELi4ELi3EEENS4_18smem_ptr_flag_bitsILi16EEENSU_INS5_IJSH_NSA_ILi8EEEEEENS5_IJSD_SH_EEEEEEEvNS4_8identityES12_NS13_IS15_S17_NSU_INS5_IJS18_SH_EEENS5_IJSH_SD_EEEEEEEvS1D_EENS_8epilogue10collective18CollectiveEpilogueINS1J_23Sm100TmaWarpSpecializedILi4ELi2ELi16ELb1ELb0EEEJNS5_IJSH_SG_SH_EEENS5_IJNSU_ISH_SD_EENSU_INS5_IJNSA_ILi16EEESC_EEES1A_EEEEESJ_SL_SJ_SL_NS1J_6fusion15FusionCallbacksIS1N_NS1U_17LinearCombinationISJ_fSJ_fLNS_15FloatRoundStyleE2EEES1O_S1T_JEEENS4_5SM1004TMEM4LOAD26SM100_TMEM_LOAD_32dp32b16xENS4_13SM90_TMA_LOADENS13_INS14_ILi1ELi4ELi3EEES17_NSU_INS5_IJS18_S1Q_EEENS5_IJS1Q_SD_EEEEEEENS4_39AutoVectorizingCopyWithAssumedAlignmentILi128EEENS4_14SM90_TMA_STOREES29_S2B_S2B_EEEvvEEEEvNT_6ParamsE)
        /*0044*/ 	.word	0x00000000
.L_29:


//--------------------- .nv.compat                --------------------------
	.section	.nv.compat,"",@"SHT_CUDA_COMPAT_INFO"
	.align	4
        /*0000*/ 	.byte	0x02, 0x09, 0x01, 0x00, 0x02, 0x02, 0x02, 0x00, 0x02, 0x05, 0x05, 0x00, 0x03, 0x07, 0x01, 0x01
        /*0010*/ 	.byte	0x02, 0x03, 0x01, 0x00, 0x02, 0x06, 0x01, 0x00, 0x04, 0x0b, 0x08, 0x00, 0x09, 0x00, 0x00, 0x00
        /*0020*/ 	.byte	0x00, 0x00, 0x00, 0x00


//--------------------- .nv.info._ZN7cutlass13device_kernelINS_4gemm6kernel13GemmUniversalIN4cute5tupleIJiiiiEEENS1_10collective13CollectiveMmaINS1_35MainloopSm100TmaUmmaWarpSpecializedILi2ELi2ELi4ENS5_IJNS4_1CILi4EEENSA_ILi2EEENSA_ILi1EEEEEEEENS5_IJNSA_ILi128EEESG_NSA_ILi64EEEEEENS_6half_tENS5_IJSD_llEEESJ_NS5_IJlSD_lEEENS4_8TiledMMAINS4_8MMA_AtomIJNS4_26SM100_MMA_F16BF16_2x1SM_SSISJ_SJ_fLi128ELi128ELNS4_4UMMA5MajorE1ELSQ_0ELNSP_7ScaleInE0ELSR_0EEEEEENS4_6LayoutINS5_IJSD_SD_SD_EEENS5_IJNSA_ILi0EEESW_SW_EEEEENS5_IJNS4_10UnderscoreESZ_SZ_EEEEENS4_28SM100_TMA_2SM_LOAD_MULTICASTENS4_14ComposedLayoutINS4_7SwizzleILi3ELi4ELi3EEENS4_18smem_ptr_flag_bitsILi16EEENSU_INS5_IJSH_NSA_ILi8EEEEEENS5_IJSD_SH_EEEEEEEvNS4_8identityES12_NS13_IS15_S17_NSU_INS5_IJS18_SH_EEENS5_IJSH_SD_EEEEEEEvS1D_EENS_8epilogue10collective18CollectiveEpilogueINS1J_23Sm100TmaWarpSpecializedILi4ELi2ELi16ELb1ELb0EEEJNS5_IJSH_SG_SH_EEENS5_IJNSU_ISH_SD_EENSU_INS5_IJNSA_ILi16EEESC_EEES1A_EEEEESJ_SL_SJ_SL_NS1J_6fusion15FusionCallbacksIS1N_NS1U_17LinearCombinationISJ_fSJ_fLNS_15FloatRoundStyleE2EEES1O_S1T_JEEENS4_5SM1004TMEM4LOAD26SM100_TMEM_LOAD_32dp32b16xENS4_13SM90_TMA_LOADENS13_INS14_ILi1ELi4ELi3EEES17_NSU_INS5_IJS18_S1Q_EEENS5_IJS1Q_SD_EEEEEEENS4_39AutoVectorizingCopyWithAssumedAlignmentILi128EEENS4_14SM90_TMA_STOREES29_S2B_S2B_EEEvvEEEEvNT_6ParamsE --------------------------
	.section	.nv.info._ZN7cutlass13device_kernelINS_4gemm6kernel13GemmUniversalIN4cute5tupleIJiiiiEEENS1_10collective13CollectiveMmaINS1_35MainloopSm100TmaUmmaWarpSpecializedILi2ELi2ELi4ENS5_IJNS4_1CILi4EEENSA_ILi2EEENSA_ILi1EEEEEEEENS5_IJNSA_ILi128EEESG_NSA_ILi64EEEEEENS_6half_tENS5_IJSD_llEEESJ_NS5_IJlSD_lEEENS4_8TiledMMAINS4_8MMA_AtomIJNS4_26SM100_MMA_F16BF16_2x1SM_SSISJ_SJ_fLi128ELi128ELNS4_4UMMA5MajorE1ELSQ_0ELNSP_7ScaleInE0ELSR_0EEEEEENS4_6LayoutINS5_IJSD_SD_SD_EEENS5_IJNSA_ILi0EEESW_SW_EEEEENS5_IJNS4_10UnderscoreESZ_SZ_EEEEENS4_28SM100_TMA_2SM_LOAD_MULTICASTENS4_14ComposedLayoutINS4_7SwizzleILi3ELi4ELi3EEENS4_18smem_ptr_flag_bitsILi16EEENSU_INS5_IJSH_NSA_ILi8EEEEEENS5_IJSD_SH_EEEEEEEvNS4_8identityES12_NS13_IS15_S17_NSU_INS5_IJS18_SH_EEENS5_IJSH_SD_EEEEEEEvS1D_EENS_8epilogue10collective18CollectiveEpilogueINS1J_23Sm100TmaWarpSpecializedILi4ELi2ELi16ELb1ELb0EEEJNS5_IJSH_SG_SH_EEENS5_IJNSU_ISH_SD_EENSU_INS5_IJNSA_ILi16EEESC_EEES1A_EEEEESJ_SL_SJ_SL_NS1J_6fusion15FusionCallbacksIS1N_NS1U_17LinearCombinationISJ_fSJ_fLNS_15FloatRoundStyleE2EEES1O_S1T_JEEENS4_5SM1004TMEM4LOAD26SM100_TMEM_LOAD_32dp32b16xENS4_13SM90_TMA_LOADENS13_INS14_ILi1ELi4ELi3EEES17_NSU_INS5_IJS18_S1Q_EEENS5_IJS1Q_SD_EEEEEEENS4_39AutoVectorizingCopyWithAssumedAlignmentILi128EEENS4_14SM90_TMA_STOREES29_S2B_S2B_EEEvvEEEEvNT_6ParamsE,"",@"SHT_CUDA_INFO"
	.sectionflags	@""
	.align	4


	//----- nvinfo : EIATTR_CUDA_API_VERSION
	.align		4
        /*0000*/ 	.byte	0x04, 0x37
        /*0002*/ 	.short	(.L_31 - .L_30)
.L_30:
        /*0004*/ 	.word	0x00000082


	//----- nvinfo : EIATTR_KPARAM_INFO
	.align		4
.L_31:
        /*0008*/ 	.byte	0x04, 0x17
        /*000a*/ 	.short	(.L_33 - .L_32)
.L_32:
        /*000c*/ 	.word	0x00000000
        /*0010*/ 	.short	0x0000
        /*0012*/ 	.short	0x0000
        /*0014*/ 	.byte	0x00, 0xf0, 0x01, 0x20


	//----- nvinfo : EIATTR_AT_ENTRY_FRAGMENTS
	.align		4
.L_33:
        /*0018*/ 	.byte	0x04, 0x4f
        /*001a*/ 	.short	(.L_35 - .L_34)


	//   ....[0]....
.L_34:
        /*001c*/ 	.word	0x00000007


	//----- nvinfo : EIATTR_RESERVED_SMEM_USED
	.align		4
.L_35:
        /*0020*/ 	.byte	0x01, 0x41
	.zero		2


	//----- nvinfo : EIATTR_SPARSE_MMA_MASK
	.align		4
        /*0024*/ 	.byte	0x03, 0x50
        /*0026*/ 	.short	0x0000


	//----- nvinfo : EIATTR_TCGEN05_2CTA_USED
	.align		4
        /*0028*/ 	.byte	0x01, 0x52
	.zero		2


	//----- nvinfo : EIATTR_MAXREG_COUNT
	.align		4
        /*002c*/ 	.byte	0x03, 0x1b
        /*002e*/ 	.short	0x00ff


	//----- nvinfo : EIATTR_NUM_BARRIERS
	.align		4
        /*0030*/ 	.byte	0x02, 0x4c
        /*0032*/ 	.byte	0x07
	.zero		1


	//----- nvinfo : EIATTR_EXTERNS
	.align		4
        /*0034*/ 	.byte	0x04, 0x0f
        /*0036*/ 	.short	(.L_37 - .L_36)


	//   ....[0]....
	.align		4
.L_36:
        /*0038*/ 	.word	index@(__assertfail)


	//----- nvinfo : EIATTR_MERCURY_ISA_VERSION
	.align		4
.L_37:
        /*003c*/ 	.byte	0x03, 0x5f
        /*003e*/ 	.short	0x0101


	//----- nvinfo : EIATTR_INT_WARP_WIDE_INSTR_OFFSETS
	.align		4
        /*0040*/ 	.byte	0x04, 0x31
        /*0042*/ 	.short	(.L_39 - .L_38)


	//   ....[0]....
.L_38:
        /*0044*/ 	.word	0x00000d20


	//   ....[1]....
        /*0048*/ 	.word	0x00000dc0


	//   ....[2]....
        /*004c*/ 	.word	0x00004320


	//   ....[3]....
        /*0050*/ 	.word	0x00004350


	//   ....[4]....
        /*0054*/ 	.word	0x00004370


	//   ....[5]....
        /*0058*/ 	.word	0x00004eb0


	//   ....[6]....
        /*005c*/ 	.word	0x00004f50


	//   ....[7]....
        /*0060*/ 	.word	0x00005010


	//   ....[8]....
        /*0064*/ 	.word	0x00005080


	//   ....[9]....
        /*0068*/ 	.word	0x00005140


	//   ....[10]....
        /*006c*/ 	.word	0x000051e0


	//   ....[11]....
        /*0070*/ 	.word	0x00005250


	//   ....[12]....
        /*0074*/ 	.word	0x00005310


	//   ....[13]....
        /*0078*/ 	.word	0x000053b0


	//   ....[14]....
        /*007c*/ 	.word	0x00005450


	//   ....[15]....
        /*0080*/ 	.word	0x00005540


	//   ....[16]....
        /*0084*/ 	.word	0x00005610


	//----- nvinfo : EIATTR_COOP_GROUP_MASK_REGIDS
	.align		4
.L_39:
        /*0088*/ 	.byte	0x04, 0x29
        /*008a*/ 	.short	(.L_41 - .L_40)


	//   ....[0]....
.L_40:
        /*008c*/ 	.word	0xffffffff


	//   ....[1]....
        /*0090*/ 	.word	0xffffffff


	//   ....[2]....
        /*0094*/ 	.word	0xffffffff


	//   ....[3]....
        /*0098*/ 	.word	0xffffffff


	//   ....[4]....
        /*009c*/ 	.word	0xffffffff


	//   ....[5]....
        /*00a0*/ 	.word	0xffffffff


	//   ....[6]....
        /*00a4*/ 	.word	0xffffffff


	//   ....[7]....
        /*00a8*/ 	.word	0xffffffff


	//   ....[8]....
        /*00ac*/ 	.word	0xffffffff


	//   ....[9]....
        /*00b0*/ 	.word	0xffffffff


	//   ....[10]....
        /*00b4*/ 	.word	0xffffffff


	//   ....[11]....
        /*00b8*/ 	.word	0xffffffff


	//   ....[12]....
        /*00bc*/ 	.word	0xffffffff


	//   ....[13]....
        /*00c0*/ 	.word	0xffffffff


	//----- nvinfo : EIATTR_COOP_GROUP_INSTR_OFFSETS
	.align		4
.L_41:
        /*00c4*/ 	.byte	0x04, 0x28
        /*00c6*/ 	.short	(.L_43 - .L_42)


	//   ....[0]....
.L_42:
        /*00c8*/ 	.word	0x000000b0


	//   ....[1]....
        /*00cc*/ 	.word	0x00000510


	//   ....[2]....
        /*00d0*/ 	.word	0x00000690


	//   ....[3]....
        /*00d4*/ 	.word	0x00000820


	//   ....[4]....
        /*00d8*/ 	.word	0x00000910


	//   ....[5]....
        /*00dc*/ 	.word	0x00000a70


	//   ....[6]....
        /*00e0*/ 	.word	0x00000c00


	//   ....[7]....
        /*00e4*/ 	.word	0x00000e40


	//   ....[8]....
        /*00e8*/ 	.word	0x00002380


	//   ....[9]....
        /*00ec*/ 	.word	0x00003110


	//   ....[10]....
        /*00f0*/ 	.word	0x000035e0


	//   ....[11]....
        /*00f4*/ 	.word	0x00003610


	//   ....[12]....
        /*00f8*/ 	.word	0x00004220


	//   ....[13]....
        /*00fc*/ 	.word	0x00004430


	//----- nvinfo : EIATTR_VRC_CTA_INIT_COUNT
	.align		4
.L_43:
        /*0100*/ 	.byte	0x02, 0x4a
        /*0102*/ 	.byte	0x80
	.zero		1


	//----- nvinfo : EIATTR_SYSCALL_OFFSETS
	.align		4
        /*0104*/ 	.byte	0x04, 0x46
        /*0106*/ 	.short	(.L_45 - .L_44)


	//   ....[0]....
.L_44:
        /*0108*/ 	.word	0x00006190


	//   ....[1]....
        /*010c*/ 	.word	0x00006280


	//   ....[2]....
        /*0110*/ 	.word	0x000069b0


	//   ....[3]....
        /*0114*/ 	.word	0x000072e0


	//   ....[4]....
        /*0118*/ 	.word	0x00007bb0


	//   ....[5]....
        /*011c*/ 	.word	0x00008480


	//----- nvinfo : EIATTR_MBARRIER_INSTR_OFFSETS
	.align		4
.L_45:
        /*0120*/ 	.byte	0x04, 0x39
        /*0122*/ 	.short	(.L_47 - .L_46)


	//   ....[0]....
.L_46:
        /*0124*/ 	.word	0x00000640
        /*0128*/ 	.word	0x000000ff
        /*012c*/ 	.word	0x00000000
        /*0130*/ 	.short	0x0100
        /*0132*/ 	.byte	0x04
	.zero		1


	//   ....[1]....
        /*0134*/ 	.word	0x00000650
        /*0138*/ 	.word	0x000000ff
        /*013c*/ 	.word	0x00000010
        /*0140*/ 	.short	0x0100
        /*0142*/ 	.byte	0x04
	.zero		1


	//   ....[2]....
        /*0144*/ 	.word	0x00000660
        /*0148*/ 	.word	0x000000ff
        /*014c*/ 	.word	0x00000008
        /*0150*/ 	.short	0x0100
        /*0152*/ 	.byte	0x04
	.zero		1


	//   ....[3]....
        /*0154*/ 	.word	0x00000670
        /*0158*/ 	.word	0x000000ff
        /*015c*/ 	.word	0x00000018
        /*0160*/ 	.short	0x0100
        /*0162*/ 	.byte	0x04
	.zero		1


	//   ....[4]....
        /*0164*/ 	.word	0x00000790
        /*0168*/ 	.word	0x000000ff
        /*016c*/ 	.word	0x00000020
        /*0170*/ 	.short	0x0100
        /*0172*/ 	.byte	0x04
	.zero		1


	//   ....[5]....
        /*0174*/ 	.word	0x000007a0
        /*0178*/ 	.word	0x000000ff
        /*017c*/ 	.word	0x00000040
        /*0180*/ 	.short	0x0100
        /*0182*/ 	.byte	0x04
	.zero		1


	//   ....[6]....
        /*0184*/ 	.word	0x000007b0
        /*0188*/ 	.word	0x000000ff
        /*018c*/ 	.word	0x00000028
        /*0190*/ 	.short	0x0100
        /*0192*/ 	.byte	0x04
	.zero		1


	//   ....[7]....
        /*0194*/ 	.word	0x000007c0
        /*0198*/ 	.word	0x000000ff
        /*019c*/ 	.word	0x00000048
        /*01a0*/ 	.short	0x0100
        /*01a2*/ 	.byte	0x04
	.zero		1


	//   ....[8]....
        /*01a4*/ 	.word	0x000007d0
        /*01a8*/ 	.word	0x000000ff
        /*01ac*/ 	.word	0x00000030
        /*01b0*/ 	.short	0x0100
        /*01b2*/ 	.byte	0x04
	.zero		1


	//   ....[9]....
        /*01b4*/ 	.word	0x000007e0
        /*01b8*/ 	.word	0x000000ff
        /*01bc*/ 	.word	0x00000050
        /*01c0*/ 	.short	0x0100
        /*01c2*/ 	.byte	0x04
	.zero		1


	//   ....[10]....
        /*01c4*/ 	.word	0x000007f0
        /*01c8*/ 	.word	0x000000ff
        /*01cc*/ 	.word	0x00000038
        /*01d0*/ 	.short	0x0100
        /*01d2*/ 	.byte	0x04
	.zero		1


	//   ....[11]....
        /*01d4*/ 	.word	0x00000800
        /*01d8*/ 	.word	0x000000ff
        /*01dc*/ 	.word	0x00000058
        /*01e0*/ 	.short	0x0100
        /*01e2*/ 	.byte	0x04
	.zero		1


	//   ....[12]....
        /*01e4*/ 	.word	0x000008e0
        /*01e8*/ 	.word	0x000000ff
        /*01ec*/ 	.word	0x00000060
        /*01f0*/ 	.short	0x0100
        /*01f2*/ 	.byte	0x06
	.zero		1


	//   ....[13]....
        /*01f4*/ 	.word	0x000008f0
        /*01f8*/ 	.word	0x000000ff
        /*01fc*/ 	.word	0x00000068
        /*0200*/ 	.short	0x0100
        /*0202*/ 	.byte	0x06
	.zero		1


	//   ....[14]....
        /*0204*/ 	.word	0x00000a20
        /*0208*/ 	.word	0x000000ff
        /*020c*/ 	.word	0x00000070
        /*0210*/ 	.short	0x0100
        /*0212*/ 	.byte	0x06
	.zero		1


	//   ....[15]....
        /*0214*/ 	.word	0x00000a30
        /*0218*/ 	.word	0x000000ff
        /*021c*/ 	.word	0x00000080
        /*0220*/ 	.short	0x0100
        /*0222*/ 	.byte	0x06
	.zero		1


	//   ....[16]....
        /*0224*/ 	.word	0x00000a40
        /*0228*/ 	.word	0x000000ff
        /*022c*/ 	.word	0x00000078
        /*0230*/ 	.short	0x0100
        /*0232*/ 	.byte	0x06
	.zero		1


	//   ....[17]....
        /*0234*/ 	.word	0x00000a50
        /*0238*/ 	.word	0x000000ff
        /*023c*/ 	.word	0x00000088
        /*0240*/ 	.short	0x0100
        /*0242*/ 	.byte	0x06
	.zero		1


	//   ....[18]....
        /*0244*/ 	.word	0x00000b70
        /*0248*/ 	.word	0x000000ff
        /*024c*/ 	.word	0x00000090
        /*0250*/ 	.short	0x0100
        /*0252*/ 	.byte	0x04
	.zero		1


	//   ....[19]....
        /*0254*/ 	.word	0x00000b80
        /*0258*/ 	.word	0x000000ff
        /*025c*/ 	.word	0x000000b0
        /*0260*/ 	.short	0x0100
        /*0262*/ 	.byte	0x04
	.zero		1


	//   ....[20]....
        /*0264*/ 	.word	0x00000b90
        /*0268*/ 	.word	0x000000ff
        /*026c*/ 	.word	0x00000098
        /*0270*/ 	.short	0x0100
        /*0272*/ 	.byte	0x04
	.zero		1


	//   ....[21]....
        /*0274*/ 	.word	0x00000ba0
        /*0278*/ 	.word	0x000000ff
        /*027c*/ 	.word	0x000000b8
        /*0280*/ 	.short	0x0100
        /*0282*/ 	.byte	0x04
	.zero		1


	//   ....[22]....
        /*0284*/ 	.word	0x00000bb0
        /*0288*/ 	.word	0x000000ff
        /*028c*/ 	.word	0x000000a0
        /*0290*/ 	.short	0x0100
        /*0292*/ 	.byte	0x04
	.zero		1


	//   ....[23]....
        /*0294*/ 	.word	0x00000bc0
        /*0298*/ 	.word	0x000000ff
        /*029c*/ 	.word	0x000000c0
        /*02a0*/ 	.short	0x0100
        /*02a2*/ 	.byte	0x04
	.zero		1


	//   ....[24]....
        /*02a4*/ 	.word	0x00000bd0
        /*02a8*/ 	.word	0x000000ff
        /*02ac*/ 	.word	0x000000a8
        /*02b0*/ 	.short	0x0100
        /*02b2*/ 	.byte	0x04
	.zero		1


	//   ....[25]....
        /*02b4*/ 	.word	0x00000be0
        /*02b8*/ 	.word	0x000000ff
        /*02bc*/ 	.word	0x000000c8
        /*02c0*/ 	.short	0x0100
        /*02c2*/ 	.byte	0x04
	.zero		1


	//   ....[26]....
        /*02c4*/ 	.word	0x00000cd0
        /*02c8*/ 	.word	0x000000ff
        /*02cc*/ 	.word	0x000000d0
        /*02d0*/ 	.short	0x0100
        /*02d2*/ 	.byte	0x04
	.zero		1


	//   ....[27]....
        /*02d4*/ 	.word	0x00000ce0
        /*02d8*/ 	.word	0x000000ff
        /*02dc*/ 	.word	0x000000e0
        /*02e0*/ 	.short	0x0100
        /*02e2*/ 	.byte	0x04
	.zero		1


	//   ....[28]....
        /*02e4*/ 	.word	0x00000cf0
        /*02e8*/ 	.word	0x000000ff
        /*02ec*/ 	.word	0x000000d8
        /*02f0*/ 	.short	0x0100
        /*02f2*/ 	.byte	0x04
	.zero		1


	//   ....[29]....
        /*02f4*/ 	.word	0x00000d00
        /*02f8*/ 	.word	0x000000ff
        /*02fc*/ 	.word	0x000000e8
        /*0300*/ 	.short	0x0100
        /*0302*/ 	.byte	0x04
	.zero		1


	//   ....[30]....
        /*0304*/ 	.word	0x00000e00
        /*0308*/ 	.word	0x000000ff
        /*030c*/ 	.word	0x000000f0
        /*0310*/ 	.short	0x0100
        /*0312*/ 	.byte	0x06
	.zero		1


	//   ....[31]....
        /*0314*/ 	.word	0x00001b20
        /*0318*/ 	.word	0x00000000
        /*031c*/ 	.word	0x000000e0
        /*0320*/ 	.short	0x010a
        /*0322*/ 	.byte	0xff
	.zero		1


	//   ....[32]....
        /*0324*/ 	.word	0x00001b50
        /*0328*/ 	.word	0x00000000
        /*032c*/ 	.word	0x000000d0
        /*0330*/ 	.short	0x0101
        /*0332*/ 	.byte	0xff
	.zero		1


	//   ....[33]....
        /*0334*/ 	.word	0x00001c10
        /*0338*/ 	.word	0x000000ff
        /*033c*/ 	.word	0x00000010
        /*0340*/ 	.short	0x010a
        /*0342*/ 	.byte	0x04
	.zero		1


	//   ....[34]....
        /*0344*/ 	.word	0x00001ce0
        /*0348*/ 	.word	0x000000ff
        /*034c*/ 	.word	0x00000010
        /*0350*/ 	.short	0x010a
        /*0352*/ 	.byte	0x21
	.zero		1


	//   ....[35]....
        /*0354*/ 	.word	0x00001e90
        /*0358*/ 	.word	0x000000ff
        /*035c*/ 	.word	0x00000010
        /*0360*/ 	.short	0x010a
        /*0362*/ 	.byte	0x05
	.zero		1


	//   ....[36]....
        /*0364*/ 	.word	0x00001fe0
        /*0368*/ 	.word	0x000000ff
        /*036c*/ 	.word	0x00000068
        /*0370*/ 	.short	0x0101
        /*0372*/ 	.byte	0x06
	.zero		1


	//   ....[37]....
        /*0374*/ 	.word	0x00002000
        /*0378*/ 	.word	0x000000ff
        /*037c*/ 	.word	0x00000010
        /*0380*/ 	.short	0x010a
        /*0382*/ 	.byte	0x04
	.zero		1


	//   ....[38]....
        /*0384*/ 	.word	0x00002080
        /*0388*/ 	.word	0x000000ff
        /*038c*/ 	.word	0x00000010
        /*0390*/ 	.short	0x010a
        /*0392*/ 	.byte	0x11
	.zero		1


	//   ....[39]....
        /*0394*/ 	.word	0x00002210
        /*0398*/ 	.word	0x000000ff
        /*039c*/ 	.word	0x00000010
        /*03a0*/ 	.short	0x010a
        /*03a2*/ 	.byte	0x05
	.zero		1


	//   ....[40]....
        /*03a4*/ 	.word	0x000023b0
        /*03a8*/ 	.word	0x00000003
        /*03ac*/ 	.word	0x00000070
        /*03b0*/ 	.short	0x010a
        /*03b2*/ 	.byte	0xff
	.zero		1


	//   ....[41]....
        /*03b4*/ 	.word	0x00002500
        /*03b8*/ 	.word	0x00000000
        /*03bc*/ 	.word	0x00000000
        /*03c0*/ 	.short	0x0101
        /*03c2*/ 	.byte	0xff
	.zero		1


	//   ....[42]....
        /*03c4*/ 	.word	0x00002ab0
        /*03c8*/ 	.word	0x000000ff
        /*03cc*/ 	.word	0x00000000
        /*03d0*/ 	.short	0x010a
        /*03d2*/ 	.byte	0x04
	.zero		1


	//   ....[43]....
        /*03d4*/ 	.word	0x00002b50
        /*03d8*/ 	.word	0x00000000
        /*03dc*/ 	.word	0x00000000
        /*03e0*/ 	.short	0x010a
        /*03e2*/ 	.byte	0xff
	.zero		1


	//   ....[44]....
        /*03e4*/ 	.word	0x00002c70
        /*03e8*/ 	.word	0x00000002
        /*03ec*/ 	.word	0x000000d0
        /*03f0*/ 	.short	0x010a
        /*03f2*/ 	.byte	0xff
	.zero		1


	//   ....[45]....
        /*03f4*/ 	.word	0x00002ce0
        /*03f8*/ 	.word	0x00000002
        /*03fc*/ 	.word	0x00000000
        /*0400*/ 	.short	0x0101
        /*0402*/ 	.byte	0xff
	.zero		1


	//   ....[46]....
        /*0404*/ 	.word	0x00002d00
        /*0408*/ 	.word	0x000000ff
        /*040c*/ 	.word	0x00000080
        /*0410*/ 	.short	0x010a
        /*0412*/ 	.byte	0x04
	.zero		1


	//   ....[47]....
        /*0414*/ 	.word	0x00002e20
        /*0418*/ 	.word	0x00000002
        /*041c*/ 	.word	0x00000070
        /*0420*/ 	.short	0x010a
        /*0422*/ 	.byte	0xff
	.zero		1


	//   ....[48]....
        /*0424*/ 	.word	0x00002f20
        /*0428*/ 	.word	0x00000002
        /*042c*/ 	.word	0x00000000
        /*0430*/ 	.short	0x0101
        /*0432*/ 	.byte	0xff
	.zero		1


	//   ....[49]....
        /*0434*/ 	.word	0x00002fb0
        /*0438*/ 	.word	0x000000ff
        /*043c*/ 	.word	0x00000080
        /*0440*/ 	.short	0x0106
        /*0442*/ 	.byte	0x04
	.zero		1


	//   ....[50]....
        /*0444*/ 	.word	0x00002fd0
        /*0448*/ 	.word	0x000000ff
        /*044c*/ 	.word	0x00000080
        /*0450*/ 	.short	0x010a
        /*0452*/ 	.byte	0x04
	.zero		1


	//   ....[51]....
        /*0454*/ 	.word	0x00003060
        /*0458*/ 	.word	0x000000ff
        /*045c*/ 	.word	0x00000080
        /*0460*/ 	.short	0x0106
        /*0462*/ 	.byte	0x07
	.zero		1


	//   ....[52]....
        /*0464*/ 	.word	0x000030a0
        /*0468*/ 	.word	0x00000000
        /*046c*/ 	.word	0x00000080
        /*0470*/ 	.short	0x010a
        /*0472*/ 	.byte	0xff
	.zero		1


	//   ....[53]....
        /*0474*/ 	.word	0x000032e0
        /*0478*/ 	.word	0x000000ff
        /*047c*/ 	.word	0x00000008
        /*0480*/ 	.short	0x010a
        /*0482*/ 	.byte	0x05
	.zero		1


	//   ....[54]....
        /*0484*/ 	.word	0x00003300
        /*0488*/ 	.word	0x000000ff
        /*048c*/ 	.word	0x00000008
        /*0490*/ 	.short	0x010a
        /*0492*/ 	.byte	0x05
	.zero		1


	//   ....[55]....
        /*0494*/ 	.word	0x00003490
        /*0498*/ 	.word	0x000000ff
        /*049c*/ 	.word	0x00000008
        /*04a0*/ 	.short	0x010a
        /*04a2*/ 	.byte	0x05
	.zero		1


	//   ....[56]....
        /*04a4*/ 	.word	0x000034b0
        /*04a8*/ 	.word	0x000000ff
        /*04ac*/ 	.word	0x00000008
        /*04b0*/ 	.short	0x010a
        /*04b2*/ 	.byte	0x05
	.zero		1


	//   ....[57]....
        /*04b4*/ 	.word	0x00003570
        /*04b8*/ 	.word	0x000000ff
        /*04bc*/ 	.word	0x00000000
        /*04c0*/ 	.short	0x0101
        /*04c2*/ 	.byte	0x04
	.zero		1


	//   ....[58]....
        /*04c4*/ 	.word	0x000038a0
        /*04c8*/ 	.word	0x00000000
        /*04cc*/ 	.word	0x00000070
        /*04d0*/ 	.short	0x010a
        /*04d2*/ 	.byte	0xff
	.zero		1


	//   ....[59]....
        /*04d4*/ 	.word	0x00003960
        /*04d8*/ 	.word	0x00000000
        /*04dc*/ 	.word	0x00000000
        /*04e0*/ 	.short	0x0101
        /*04e2*/ 	.byte	0xff
	.zero		1


	//   ....[60]....
        /*04e4*/ 	.word	0x00003a20
        /*04e8*/ 	.word	0x000000ff
        /*04ec*/ 	.word	0x00000000
        /*04f0*/ 	.short	0x010a
        /*04f2*/ 	.byte	0x04
	.zero		1


	//   ....[61]....
        /*04f4*/ 	.word	0x00003a30
        /*04f8*/ 	.word	0x000000ff
        /*04fc*/ 	.word	0x000000b0
        /*0500*/ 	.short	0x010a
        /*0502*/ 	.byte	0x1f
	.zero		1


	//   ....[62]....
        /*0504*/ 	.word	0x00003ae0
        /*0508*/ 	.word	0x000000ff
        /*050c*/ 	.word	0x00000000
        /*0510*/ 	.short	0x010a
        /*0512*/ 	.byte	0x05
	.zero		1


	//   ....[63]....
        /*0514*/ 	.word	0x00003c10
        /*0518*/ 	.word	0x000000ff
        /*051c*/ 	.word	0x00000000
        /*0520*/ 	.short	0x010a
        /*0522*/ 	.byte	0x04
	.zero		1


	//   ....[64]....
        /*0524*/ 	.word	0x00003f10
        /*0528*/ 	.word	0x000000ff
        /*052c*/ 	.word	0x00000000
        /*0530*/ 	.short	0x010a
        /*0532*/ 	.byte	0x04
	.zero		1


	//   ....[65]....
        /*0534*/ 	.word	0x00003fa0
        /*0538*/ 	.word	0x000000ff
        /*053c*/ 	.word	0x00000000
        /*0540*/ 	.short	0x010a
        /*0542*/ 	.byte	0x05
	.zero		1


	//   ....[66]....
        /*0544*/ 	.word	0x00004030
        /*0548*/ 	.word	0x000000ff
        /*054c*/ 	.word	0x00000000
        /*0550*/ 	.short	0x010a
        /*0552*/ 	.byte	0x05
	.zero		1


	//   ....[67]....
        /*0554*/ 	.word	0x000040d0
        /*0558*/ 	.word	0x00000000
        /*055c*/ 	.word	0x00000000
        /*0560*/ 	.short	0x010a
        /*0562*/ 	.byte	0xff
	.zero		1


	//   ....[68]....
        /*0564*/ 	.word	0x00004110
        /*0568*/ 	.word	0x00000000
        /*056c*/ 	.word	0x00000000
        /*0570*/ 	.short	0x010a
        /*0572*/ 	.byte	0xff
	.zero		1


	//   ....[69]....
        /*0574*/ 	.word	0x00004180
        /*0578*/ 	.word	0x000000ff
        /*057c*/ 	.word	0x00000000
        /*0580*/ 	.short	0x0101
        /*0582*/ 	.byte	0x04
	.zero		1


	//   ....[70]....
        /*0584*/ 	.word	0x000041c0
        /*0588*/ 	.word	0x000000ff
        /*058c*/ 	.word	0x000000f0
        /*0590*/ 	.short	0x010a
        /*0592*/ 	.byte	0x1a
	.zero		1


	//   ....[71]....
        /*0594*/ 	.word	0x00004210
        /*0598*/ 	.word	0x000000ff
        /*059c*/ 	.word	0x00000000
        /*05a0*/ 	.short	0x0101
        /*05a2*/ 	.byte	0x04
	.zero		1


	//   ....[72]....
        /*05a4*/ 	.word	0x000046b0
        /*05a8*/ 	.word	0x0000000c
        /*05ac*/ 	.word	0x00000070
        /*05b0*/ 	.short	0x010a
        /*05b2*/ 	.byte	0xff
	.zero		1


	//   ....[73]....
        /*05b4*/ 	.word	0x00004820
        /*05b8*/ 	.word	0x00000000
        /*05bc*/ 	.word	0x00000000
        /*05c0*/ 	.short	0x0101
        /*05c2*/ 	.byte	0xff
	.zero		1


	//   ....[74]....
        /*05c4*/ 	.word	0x00004cb0
        /*05c8*/ 	.word	0x000000ff
        /*05cc*/ 	.word	0x00000068
        /*05d0*/ 	.short	0x010a
        /*05d2*/ 	.byte	0x15
	.zero		1


	//   ....[75]....
        /*05d4*/ 	.word	0x00004e30
        /*05d8*/ 	.word	0x000000ff
        /*05dc*/ 	.word	0x00000040
        /*05e0*/ 	.short	0x010a
        /*05e2*/ 	.byte	0x15
	.zero		1


	//   ....[76]....
        /*05e4*/ 	.word	0x00005030
        /*05e8*/ 	.word	0x000000ff
        /*05ec*/ 	.word	0x00000020
        /*05f0*/ 	.short	0x010b
        /*05f2*/ 	.byte	0x15
	.zero		1


	//   ....[77]....
        /*05f4*/ 	.word	0x00005040
        /*05f8*/ 	.word	0x000000ff
        /*05fc*/ 	.word	0x00000000
        /*0600*/ 	.short	0x0101
        /*0602*/ 	.byte	0x06
	.zero		1


	//   ....[78]....
        /*0604*/ 	.word	0x00005050
        /*0608*/ 	.word	0x000000ff
        /*060c*/ 	.word	0x00000048
        /*0610*/ 	.short	0x010a
        /*0612*/ 	.byte	0x15
	.zero		1


	//   ....[79]....
        /*0614*/ 	.word	0x00005200
        /*0618*/ 	.word	0x000000ff
        /*061c*/ 	.word	0x00000028
        /*0620*/ 	.short	0x010b
        /*0622*/ 	.byte	0x15
	.zero		1


	//   ....[80]....
        /*0624*/ 	.word	0x00005210
        /*0628*/ 	.word	0x000000ff
        /*062c*/ 	.word	0x00000000
        /*0630*/ 	.short	0x0101
        /*0632*/ 	.byte	0x06
	.zero		1


	//   ....[81]....
        /*0634*/ 	.word	0x00005220
        /*0638*/ 	.word	0x000000ff
        /*063c*/ 	.word	0x00000050
        /*0640*/ 	.short	0x010a
        /*0642*/ 	.byte	0x15
	.zero		1


	//   ....[82]....
        /*0644*/ 	.word	0x000053d0
        /*0648*/ 	.word	0x000000ff
        /*064c*/ 	.word	0x00000030
        /*0650*/ 	.short	0x010b
        /*0652*/ 	.byte	0x15
	.zero		1


	//   ....[83]....
        /*0654*/ 	.word	0x000053e0
        /*0658*/ 	.word	0x000000ff
        /*065c*/ 	.word	0x00000000
        /*0660*/ 	.short	0x0101
        /*0662*/ 	.byte	0x06
	.zero		1


	//   ....[84]....
        /*0664*/ 	.word	0x000053f0
        /*0668*/ 	.word	0x000000ff
        /*066c*/ 	.word	0x00000058
        /*0670*/ 	.short	0x010a
        /*0672*/ 	.byte	0x15
	.zero		1


	//   ....[85]....
        /*0674*/ 	.word	0x00005630
        /*0678*/ 	.word	0x000000ff
        /*067c*/ 	.word	0x00000038
        /*0680*/ 	.short	0x010b
        /*0682*/ 	.byte	0x15
	.zero		1


	//   ....[86]....
        /*0684*/ 	.word	0x00005640
        /*0688*/ 	.word	0x000000ff
        /*068c*/ 	.word	0x00000000
        /*0690*/ 	.short	0x0101
        /*0692*/ 	.byte	0x25
	.zero		1


	//   ....[87]....
        /*0694*/ 	.word	0x00005680
        /*0698*/ 	.word	0x000000ff
        /*069c*/ 	.word	0x00000040
        /*06a0*/ 	.short	0x010a
        /*06a2*/ 	.byte	0x15
	.zero		1


	//   ....[88]....
        /*06a4*/ 	.word	0x000056a0
        /*06a8*/ 	.word	0x000000ff
        /*06ac*/ 	.word	0x00000048
        /*06b0*/ 	.short	0x010a
        /*06b2*/ 	.byte	0x15
	.zero		1


	//   ....[89]....
        /*06b4*/ 	.word	0x000056c0
        /*06b8*/ 	.word	0x000000ff
        /*06bc*/ 	.word	0x00000050
        /*06c0*/ 	.short	0x010a
        /*06c2*/ 	.byte	0x15
	.zero		1


	//   ....[90]....
        /*06c4*/ 	.word	0x00005700
        /*06c8*/ 	.word	0x00000000
        /*06cc*/ 	.word	0x00000058
        /*06d0*/ 	.short	0x010a
        /*06d2*/ 	.byte	0xff
	.zero		1


	//   ....[91]....
        /*06d4*/ 	.word	0x00005a20
        /*06d8*/ 	.word	0x00000003
        /*06dc*/ 	.word	0x00000070
        /*06e0*/ 	.short	0x010a
        /*06e2*/ 	.byte	0xff
	.zero		1


	//   ....[92]....
        /*06e4*/ 	.word	0x00005ba0
        /*06e8*/ 	.word	0x00000000
        /*06ec*/ 	.word	0x00000000
        /*06f0*/ 	.short	0x0101
        /*06f2*/ 	.byte	0xff
	.zero		1


	//   ....[93]....
        /*06f4*/ 	.word	0x00006680
        /*06f8*/ 	.word	0x000000ff
        /*06fc*/ 	.word	0x00000020
        /*0700*/ 	.short	0x010a
        /*0702*/ 	.byte	0x2b
	.zero		1


	//   ....[94]....
        /*0704*/ 	.word	0x000066b0
        /*0708*/ 	.word	0x00000036
        /*070c*/ 	.word	0x00000090
        /*0710*/ 	.short	0x010a
        /*0712*/ 	.byte	0xff
	.zero		1


	//   ....[95]....
        /*0714*/ 	.word	0x000067c0
        /*0718*/ 	.word	0x000000ff
        /*071c*/ 	.word	0x00000020
        /*0720*/ 	.short	0x010a
        /*0722*/ 	.byte	0x2b
	.zero		1


	//   ....[96]....
        /*0724*/ 	.word	0x00006890
        /*0728*/ 	.word	0x00000036
        /*072c*/ 	.word	0x00000090
        /*0730*/ 	.short	0x010a
        /*0732*/ 	.byte	0xff
	.zero		1


	//   ....[97]....
        /*0734*/ 	.word	0x00007050
        /*0738*/ 	.word	0x00000000
        /*073c*/ 	.word	0x00000000
        /*0740*/ 	.short	0x0101
        /*0742*/ 	.byte	0xff
	.zero		1


	//   ....[98]....
        /*0744*/ 	.word	0x00007060
        /*0748*/ 	.word	0x00000002
        /*074c*/ 	.word	0x00000020
        /*0750*/ 	.short	0x010a
        /*0752*/ 	.byte	0xff
	.zero		1


	//   ....[99]....
        /*0754*/ 	.word	0x00007120
        /*0758*/ 	.word	0x00000002
        /*075c*/ 	.word	0x00000020
        /*0760*/ 	.short	0x010a
        /*0762*/ 	.byte	0xff
	.zero		1


	//   ....[100]....
        /*0764*/ 	.word	0x00007920
        /*0768*/ 	.word	0x00000000
        /*076c*/ 	.word	0x00000000
        /*0770*/ 	.short	0x0101
        /*0772*/ 	.byte	0xff
	.zero		1


	//   ....[101]....
        /*0774*/ 	.word	0x00007940
        /*0778*/ 	.word	0x00000002
        /*077c*/ 	.word	0x00000020
        /*0780*/ 	.short	0x010a
        /*0782*/ 	.byte	0xff
	.zero		1


	//   ....[102]....
        /*0784*/ 	.word	0x000079f0
        /*0788*/ 	.word	0x00000002
        /*078c*/ 	.word	0x00000020
        /*0790*/ 	.short	0x010a
        /*0792*/ 	.byte	0xff
	.zero		1


	//   ....[103]....
        /*0794*/ 	.word	0x000081f0
        /*0798*/ 	.word	0x00000000
        /*079c*/ 	.word	0x00000000
        /*07a0*/ 	.short	0x0101
        /*07a2*/ 	.byte	0xff
	.zero		1


	//   ....[104]....
        /*07a4*/ 	.word	0x00008210
        /*07a8*/ 	.word	0x00000003
        /*07ac*/ 	.word	0x00000020
        /*07b0*/ 	.short	0x010a
        /*07b2*/ 	.byte	0xff
	.zero		1


	//   ....[105]....
        /*07b4*/ 	.word	0x000082c0
        /*07b8*/ 	.word	0x00000003
        /*07bc*/ 	.word	0x00000020
        /*07c0*/ 	.short	0x010a
        /*07c2*/ 	.byte	0xff
	.zero		1


	//   ....[106]....
        /*07c4*/ 	.word	0x00008570
        /*07c8*/ 	.word	0x00000036
        /*07cc*/ 	.word	0x00000000
        /*07d0*/ 	.short	0x0101
        /*07d2*/ 	.byte	0xff
	.zero		1


	//   ....[107]....
        /*07d4*/ 	.word	0x00008b10
        /*07d8*/ 	.word	0x00000000
        /*07dc*/ 	.word	0x00000000
        /*07e0*/ 	.short	0x0101
        /*07e2*/ 	.byte	0xff
	.zero		1


	//   ....[108]....
        /*07e4*/ 	.word	0x00008db0
        /*07e8*/ 	.word	0x000000ff
        /*07ec*/ 	.word	0x00000000
        /*07f0*/ 	.short	0x0101
        /*07f2*/ 	.byte	0x06
	.zero		1


	//   ....[109]....
        /*07f4*/ 	.word	0x00008dd0
        /*07f8*/ 	.word	0x00000000
        /*07fc*/ 	.word	0x000000e0
        /*0800*/ 	.short	0x010a
        /*0802*/ 	.byte	0xff
	.zero		1


	//   ....[110]....
        /*0804*/ 	.word	0x00008e30
        /*0808*/ 	.word	0x00000000
        /*080c*/ 	.word	0x00000010
        /*0810*/ 	.short	0x010a
        /*0812*/ 	.byte	0xff
	.zero		1


	//   ....[111]....
        /*0814*/ 	.word	0x00008e90
        /*0818*/ 	.word	0x00000000
        /*081c*/ 	.word	0x00000010
        /*0820*/ 	.short	0x010a
        /*0822*/ 	.byte	0xff
	.zero		1


	//   ....[112]....
        /*0824*/ 	.word	0x00008ee0
        /*0828*/ 	.word	0x00000003
        /*082c*/ 	.word	0x00000070
        /*0830*/ 	.short	0x010a
        /*0832*/ 	.byte	0xff
	.zero		1


	//   ....[113]....
        /*0834*/ 	.word	0x00008f40
        /*0838*/ 	.word	0x00000000
        /*083c*/ 	.word	0x00000000
        /*0840*/ 	.short	0x010a
        /*0842*/ 	.byte	0xff
	.zero		1


	//   ....[114]....
        /*0844*/ 	.word	0x00008f90
        /*0848*/ 	.word	0x00000002
        /*084c*/ 	.word	0x000000d0
        /*0850*/ 	.short	0x010a
        /*0852*/ 	.byte	0xff
	.zero		1


	//   ....[115]....
        /*0854*/ 	.word	0x00008ff0
        /*0858*/ 	.word	0x00000002
        /*085c*/ 	.word	0x00000080
        /*0860*/ 	.short	0x010a
        /*0862*/ 	.byte	0xff
	.zero		1


	//   ....[116]....
        /*0864*/ 	.word	0x00009040
        /*0868*/ 	.word	0x00000002
        /*086c*/ 	.word	0x00000070
        /*0870*/ 	.short	0x010a
        /*0872*/ 	.byte	0xff
	.zero		1


	//   ....[117]....
        /*0874*/ 	.word	0x000090a0
        /*0878*/ 	.word	0x00000000
        /*087c*/ 	.word	0x00000080
        /*0880*/ 	.short	0x010a
        /*0882*/ 	.byte	0xff
	.zero		1


	//   ....[118]....
        /*0884*/ 	.word	0x00009100
        /*0888*/ 	.word	0x00000005
        /*088c*/ 	.word	0x00000008
        /*0890*/ 	.short	0x010a
        /*0892*/ 	.byte	0xff
	.zero		1


	//   ....[119]....
        /*0894*/ 	.word	0x000091e0
        /*0898*/ 	.word	0x00000000
        /*089c*/ 	.word	0x00000008
        /*08a0*/ 	.short	0x010a
        /*08a2*/ 	.byte	0xff
	.zero		1


	//   ....[120]....
        /*08a4*/ 	.word	0x00009230
        /*08a8*/ 	.word	0x00000000
        /*08ac*/ 	.word	0x00000070
        /*08b0*/ 	.short	0x010a
        /*08b2*/ 	.byte	0xff
	.zero		1


	//   ....[121]....
        /*08b4*/ 	.word	0x00009290
        /*08b8*/ 	.word	0x00000000
        /*08bc*/ 	.word	0x000000b0
        /*08c0*/ 	.short	0x010a
        /*08c2*/ 	.byte	0xff
	.zero		1


	//   ....[122]....
        /*08c4*/ 	.word	0x000092f0
        /*08c8*/ 	.word	0x00000000
        /*08cc*/ 	.word	0x00000000
        /*08d0*/ 	.short	0x010a
        /*08d2*/ 	.byte	0xff
	.zero		1


	//   ....[123]....
        /*08d4*/ 	.word	0x00009350
        /*08d8*/ 	.word	0x00000000
        /*08dc*/ 	.word	0x00000000
        /*08e0*/ 	.short	0x010a
        /*08e2*/ 	.byte	0xff
	.zero		1


	//   ....[124]....
        /*08e4*/ 	.word	0x000093b0
        /*08e8*/ 	.word	0x00000000
        /*08ec*/ 	.word	0x00000000
        /*08f0*/ 	.short	0x010a
        /*08f2*/ 	.byte	0xff
	.zero		1


	//   ....[125]....
        /*08f4*/ 	.word	0x00009410
        /*08f8*/ 	.word	0x00000000
        /*08fc*/ 	.word	0x00000000
        /*0900*/ 	.short	0x010a
        /*0902*/ 	.byte	0xff
	.zero		1


	//   ....[126]....
        /*0904*/ 	.word	0x00009470
        /*0908*/ 	.word	0x00000000
        /*090c*/ 	.word	0x000000f0
        /*0910*/ 	.short	0x010a
        /*0912*/ 	.byte	0xff
	.zero		1


	//   ....[127]....
        /*0914*/ 	.word	0x000094c0
        /*0918*/ 	.word	0x0000000c
        /*091c*/ 	.word	0x00000070
        /*0920*/ 	.short	0x010a
        /*0922*/ 	.byte	0xff
	.zero		1


	//   ....[128]....
        /*0924*/ 	.word	0x00009520
        /*0928*/ 	.word	0x00000000
        /*092c*/ 	.word	0x00000068
        /*0930*/ 	.short	0x010a
        /*0932*/ 	.byte	0xff
	.zero		1


	//   ....[129]....
        /*0934*/ 	.word	0x00009580
        /*0938*/ 	.word	0x00000000
        /*093c*/ 	.word	0x00000040
        /*0940*/ 	.short	0x010a
        /*0942*/ 	.byte	0xff
	.zero		1


	//   ....[130]....
        /*0944*/ 	.word	0x000095e0
        /*0948*/ 	.word	0x00000000
        /*094c*/ 	.word	0x00000048
        /*0950*/ 	.short	0x010a
        /*0952*/ 	.byte	0xff
	.zero		1


	//   ....[131]....
        /*0954*/ 	.word	0x00009640
        /*0958*/ 	.word	0x00000000
        /*095c*/ 	.word	0x00000050
        /*0960*/ 	.short	0x010a
        /*0962*/ 	.byte	0xff
	.zero		1


	//   ....[132]....
        /*0964*/ 	.word	0x000096a0
        /*0968*/ 	.word	0x00000000
        /*096c*/ 	.word	0x00000058
        /*0970*/ 	.short	0x010a
        /*0972*/ 	.byte	0xff
	.zero		1


	//   ....[133]....
        /*0974*/ 	.word	0x00009700
        /*0978*/ 	.word	0x00000000
        /*097c*/ 	.word	0x00000040
        /*0980*/ 	.short	0x010a
        /*0982*/ 	.byte	0xff
	.zero		1


	//   ....[134]....
        /*0984*/ 	.word	0x00009760
        /*0988*/ 	.word	0x00000000
        /*098c*/ 	.word	0x00000048
        /*0990*/ 	.short	0x010a
        /*0992*/ 	.byte	0xff
	.zero		1


	//   ....[135]....
        /*0994*/ 	.word	0x000097c0
        /*0998*/ 	.word	0x00000000
        /*099c*/ 	.word	0x00000050
        /*09a0*/ 	.short	0x010a
        /*09a2*/ 	.byte	0xff
	.zero		1


	//   ....[136]....
        /*09a4*/ 	.word	0x00009810
        /*09a8*/ 	.word	0x00000003
        /*09ac*/ 	.word	0x00000070
        /*09b0*/ 	.short	0x010a
        /*09b2*/ 	.byte	0xff
	.zero		1


	//   ....[137]....
        /*09b4*/ 	.word	0x00009870
        /*09b8*/ 	.word	0x00000002
        /*09bc*/ 	.word	0x00000020
        /*09c0*/ 	.short	0x010a
        /*09c2*/ 	.byte	0xff
	.zero		1


	//   ....[138]....
        /*09c4*/ 	.word	0x000098c0
        /*09c8*/ 	.word	0x00000036
        /*09cc*/ 	.word	0x00000090
        /*09d0*/ 	.short	0x010a
        /*09d2*/ 	.byte	0xff
	.zero		1


	//   ....[139]....
        /*09d4*/ 	.word	0x00009910
        /*09d8*/ 	.word	0x00000002
        /*09dc*/ 	.word	0x00000020
        /*09e0*/ 	.short	0x010a
        /*09e2*/ 	.byte	0xff
	.zero		1


	//   ....[140]....
        /*09e4*/ 	.word	0x00009960
        /*09e8*/ 	.word	0x00000002
        /*09ec*/ 	.word	0x00000020
        /*09f0*/ 	.short	0x010a
        /*09f2*/ 	.byte	0xff
	.zero		1


	//   ....[141]....
        /*09f4*/ 	.word	0x000099b0
        /*09f8*/ 	.word	0x00000003
        /*09fc*/ 	.word	0x00000020
        /*0a00*/ 	.short	0x010a
        /*0a02*/ 	.byte	0xff
	.zero		1


	//----- nvinfo : EIATTR_NUM_MBARRIERS
	.align		4
.L_47:
        /*0a04*/ 	.byte	0x03, 0x38
        /*0a06*/ 	.short	0x001f


	//----- nvinfo : EIATTR_EXIT_INSTR_OFFSETS
	.align		4
        /*0a08*/ 	.byte	0x04, 0x1c
        /*0a0a*/ 	.short	(.L_49 - .L_48)


	//   ....[0]....
.L_48:
        /*0a0c*/ 	.word	0x00002b80


	//   ....[1]....
        /*0a10*/ 	.word	0x00003070


	//   ....[2]....
        /*0a14*/ 	.word	0x000030d0


	//   ....[3]....
        /*0a18*/ 	.word	0x00004440


	//   ....[4]....
        /*0a1c*/ 	.word	0x00005730


	//   ....[5]....
        /*0a20*/ 	.word	0x00005770


	//   ....[6]....
        /*0a24*/ 	.word	0x00008cb0


	//   ....[7]....
        /*0a28*/ 	.word	0x00008d20


	//   ....[8]....
        /*0a2c*/ 	.word	0x00008d50


	//   ....[9]....
        /*0a30*/ 	.word	0x00008dc0


	//----- nvinfo : EIATTR_MAX_THREADS
	.align		4
.L_49:
        /*0a34*/ 	.byte	0x04, 0x05
        /*0a36*/ 	.short	(.L_51 - .L_50)
.L_50:
        /*0a38*/ 	.word	0x00000100
        /*0a3c*/ 	.word	0x00000001
        /*0a40*/ 	.word	0x00000001


	//----- nvinfo : EIATTR_CRS_STACK_SIZE
	.align		4
.L_51:
        /*0a44*/ 	.byte	0x04, 0x1e
        /*0a46*/ 	.short	(.L_53 - .L_52)
.L_52:
        /*0a48*/ 	.word	0x00000000


	//----- nvinfo : EIATTR_CBANK_PARAM_SIZE
	.align		4
.L_53:
        /*0a4c*/ 	.byte	0x03, 0x19
        /*0a4e*/ 	.short	0x0800


	//----- nvinfo : EIATTR_PARAM_CBANK
	.align		4
        /*0a50*/ 	.byte	0x04, 0x0a
        /*0a52*/ 	.short	(.L_55 - .L_54)
	.align		4
.L_54:
        /*0a54*/ 	.word	index@(.nv.constant0._ZN7cutlass13device_kernelINS_4gemm6kernel13GemmUniversalIN4cute5tupleIJiiiiEEENS1_10collective13CollectiveMmaINS1_35MainloopSm100TmaUmmaWarpSpecializedILi2ELi2ELi4ENS5_IJNS4_1CILi4EEENSA_ILi2EEENSA_ILi1EEEEEEEENS5_IJNSA_ILi128EEESG_NSA_ILi64EEEEEENS_6half_tENS5_IJSD_llEEESJ_NS5_IJlSD_lEEENS4_8TiledMMAINS4_8MMA_AtomIJNS4_26SM100_MMA_F16BF16_2x1SM_SSISJ_SJ_fLi128ELi128ELNS4_4UMMA5MajorE1ELSQ_0ELNSP_7ScaleInE0ELSR_0EEEEEENS4_6LayoutINS5_IJSD_SD_SD_EEENS5_IJNSA_ILi0EEESW_SW_EEEEENS5_IJNS4_10UnderscoreESZ_SZ_EEEEENS4_28SM100_TMA_2SM_LOAD_MULTICASTENS4_14ComposedLayoutINS4_7SwizzleILi3ELi4ELi3EEENS4_18smem_ptr_flag_bitsILi16EEENSU_INS5_IJSH_NSA_ILi8EEEEEENS5_IJSD_SH_EEEEEEEvNS4_8identityES12_NS13_IS15_S17_NSU_INS5_IJS18_SH_EEENS5_IJSH_SD_EEEEEEEvS1D_EENS_8epilogue10collective18CollectiveEpilogueINS1J_23Sm100TmaWarpSpecializedILi4ELi2ELi16ELb1ELb0EEEJNS5_IJSH_SG_SH_EEENS5_IJNSU_ISH_SD_EENSU_INS5_IJNSA_ILi16EEESC_EEES1A_EEEEESJ_SL_SJ_SL_NS1J_6fusion15FusionCallbacksIS1N_NS1U_17LinearCombinationISJ_fSJ_fLNS_15FloatRoundStyleE2EEES1O_S1T_JEEENS4_5SM1004TMEM4LOAD26SM100_TMEM_LOAD_32dp32b16xENS4_13SM90_TMA_LOADENS13_INS14_ILi1ELi4ELi3EEES17_NSU_INS5_IJS18_S1Q_EEENS5_IJS1Q_SD_EEEEEEENS4_39AutoVectorizingCopyWithAssumedAlignmentILi128EEENS4_14SM90_TMA_STOREES29_S2B_S2B_EEEvvEEEEvNT_6ParamsE)
        /*0a58*/ 	.short	0x0380
        /*0a5a*/ 	.short	0x0800


	//----- nvinfo : EIATTR_SW_WAR
	.align		4
.L_55:
        /*0a5c*/ 	.byte	0x04, 0x36
        /*0a5e*/ 	.short	(.L_57 - .L_56)
.L_56:
        /*0a60*/ 	.word	0x00000008
.L_57:


//--------------------- .nv.callgraph             --------------------------
	.section	.nv.callgraph,"",@"SHT_CUDA_CALLGRAPH"
	.align	4
	.sectionentsize	8
	.align		4
        /*0000*/ 	.word	0x00000000
	.align		4
        /*0004*/ 	.word	0xffffffff
	.align		4
        /*0008*/ 	.word	index@(_ZN7cutlass13device_kernelINS_4gemm6kernel13GemmUniversalIN4cute5tupleIJiiiiEEENS1_10collective13CollectiveMmaINS1_35MainloopSm100TmaUmmaWarpSpecializedILi2ELi2ELi4ENS5_IJNS4_1CILi4EEENSA_ILi2EEENSA_ILi1EEEEEEEENS5_IJNSA_ILi128EEESG_NSA_ILi64EEEEEENS_6half_tENS5_IJSD_llEEESJ_NS5_IJlSD_lEEENS4_8TiledMMAINS4_8MMA_AtomIJNS4_26SM100_MMA_F16BF16_2x1SM_SSISJ_SJ_fLi128ELi128ELNS4_4UMMA5MajorE1ELSQ_0ELNSP_7ScaleInE0ELSR_0EEEEEENS4_6LayoutINS5_IJSD_SD_SD_EEENS5_IJNSA_ILi0EEESW_SW_EEEEENS5_IJNS4_10UnderscoreESZ_SZ_EEEEENS4_28SM100_TMA_2SM_LOAD_MULTICASTENS4_14ComposedLayoutINS4_7SwizzleILi3ELi4ELi3EEENS4_18smem_ptr_flag_bitsILi16EEENSU_INS5_IJSH_NSA_ILi8EEEEEENS5_IJSD_SH_EEEEEEEvNS4_8identityES12_NS13_IS15_S17_NSU_INS5_IJS18_SH_EEENS5_IJSH_SD_EEEEEEEvS1D_EENS_8epilogue10collective18CollectiveEpilogueINS1J_23Sm100TmaWarpSpecializedILi4ELi2ELi16ELb1ELb0EEEJNS5_IJSH_SG_SH_EEENS5_IJNSU_ISH_SD_EENSU_INS5_IJNSA_ILi16EEESC_EEES1A_EEEEESJ_SL_SJ_SL_NS1J_6fusion15FusionCallbacksIS1N_NS1U_17LinearCombinationISJ_fSJ_fLNS_15FloatRoundStyleE2EEES1O_S1T_JEEENS4_5SM1004TMEM4LOAD26SM100_TMEM_LOAD_32dp32b16xENS4_13SM90_TMA_LOADENS13_INS14_ILi1ELi4ELi3EEES17_NSU_INS5_IJS18_S1Q_EEENS5_IJS1Q_SD_EEEEEEENS4_39AutoVectorizingCopyWithAssumedAlignmentILi128EEENS4_14SM90_TMA_STOREES29_S2B_S2B_EEEvvEEEEvNT_6ParamsE)
	.align		4
        /*000c*/ 	.word	index@(__assertfail)
	.align		4
        /*0010*/ 	.word	0x00000000
	.align		4
        /*0014*/ 	.word	0xfffffffe
	.align		4
        /*0018*/ 	.word	0x00000000
	.align		4
        /*001c*/ 	.word	0xfffffffd
	.align		4
        /*0020*/ 	.word	0x00000000
	.align		4
        /*0024*/ 	.word	0xfffffffc


//--------------------- .nv.constant4             --------------------------
	.section	.nv.constant4,"a",@progbits
	.align	8
	.align		8
.nv.constant4:
        /*0000*/ 	.dword	__assertfail
	.align		8
        /*0008*/ 	.dword	__unnamed_1
	.align		8
        /*0010*/ 	.dword	__unnamed_2
	.align		8
        /*0018*/ 	.dword	_ZN40_INTERNAL_75e9eb4a_4_k_cu_ec9c465a_345134cuda3std3__45__cpo5beginE
	.align		8
        /*0020*/ 	.dword	_ZN40_INTERNAL_75e9eb4a_4_k_cu_ec9c465a_345134cuda3std3__45__cpo3endE
	.align		8
        /*0028*/ 	.dword	_ZN40_INTERNAL_75e9eb4a_4_k_cu_ec9c465a_345134cuda3std3__45__cpo6cbeginE
	.align		8
        /*0030*/ 	.dword	_ZN40_INTERNAL_75e9eb4a_4_k_cu_ec9c465a_345134cuda3std3__45__cpo4cendE
	.align		8
        /*0038*/ 	.dword	_ZN40_INTERNAL_75e9eb4a_4_k_cu_ec9c465a_345134cuda3std3__442_GLOBAL__N__75e9eb4a_4_k_cu_ec9c465a_345136ignoreE
	.align		8
        /*0040*/ 	.dword	_ZN40_INTERNAL_75e9eb4a_4_k_cu_ec9c465a_345134cuda3std3__419piecewise_constructE
	.align		8
        /*0048*/ 	.dword	_ZN40_INTERNAL_75e9eb4a_4_k_cu_ec9c465a_345134cuda3std3__48in_placeE
	.align		8
        /*0050*/ 	.dword	_ZN40_INTERNAL_75e9eb4a_4_k_cu_ec9c465a_345134cuda3std6ranges3__45__cpo4swapE
	.align		8
        /*0058*/ 	.dword	_ZN40_INTERNAL_75e9eb4a_4_k_cu_ec9c465a_345134cuda3std6ranges3__45__cpo9iter_moveE
	.align		8
        /*0060*/ 	.dword	_ZN40_INTERNAL_75e9eb4a_4_k_cu_ec9c465a_345134cute7productE
	.align		8
        /*0068*/ 	.dword	_ZN40_INTERNAL_75e9eb4a_4_k_cu_ec9c465a_345134cute1_E
	.align		8
        /*0070*/ 	.dword	$str$25
	.align		8
        /*0078*/ 	.dword	$str$26
	.align		8
        /*0080*/ 	.dword	$str$27
	.align		8
        /*0088*/ 	.dword	$str$28


//--------------------- .text._ZN7cutlass13device_kernelINS_4gemm6kernel13GemmUniversalIN4cute5tupleIJiiiiEEENS1_10collective13CollectiveMmaINS1_35MainloopSm100TmaUmmaWarpSpecializedILi2ELi2ELi4ENS5_IJNS4_1CILi4EEENSA_ILi2EEENSA_ILi1EEEEEEEENS5_IJNSA_ILi128EEESG_NSA_ILi64EEEEEENS_6half_tENS5_IJSD_llEEESJ_NS5_IJlSD_lEEENS4_8TiledMMAINS4_8MMA_AtomIJNS4_26SM100_MMA_F16BF16_2x1SM_SSISJ_SJ_fLi128ELi128ELNS4_4UMMA5MajorE1ELSQ_0ELNSP_7ScaleInE0ELSR_0EEEEEENS4_6LayoutINS5_IJSD_SD_SD_EEENS5_IJNSA_ILi0EEESW_SW_EEEEENS5_IJNS4_10UnderscoreESZ_SZ_EEEEENS4_28SM100_TMA_2SM_LOAD_MULTICASTENS4_14ComposedLayoutINS4_7SwizzleILi3ELi4ELi3EEENS4_18smem_ptr_flag_bitsILi16EEENSU_INS5_IJSH_NSA_ILi8EEEEEENS5_IJSD_SH_EEEEEEEvNS4_8identityES12_NS13_IS15_S17_NSU_INS5_IJS18_SH_EEENS5_IJSH_SD_EEEEEEEvS1D_EENS_8epilogue10collective18CollectiveEpilogueINS1J_23Sm100TmaWarpSpecializedILi4ELi2ELi16ELb1ELb0EEEJNS5_IJSH_SG_SH_EEENS5_IJNSU_ISH_SD_EENSU_INS5_IJNSA_ILi16EEESC_EEES1A_EEEEESJ_SL_SJ_SL_NS1J_6fusion15FusionCallbacksIS1N_NS1U_17LinearCombinationISJ_fSJ_fLNS_15FloatRoundStyleE2EEES1O_S1T_JEEENS4_5SM1004TMEM4LOAD26SM100_TMEM_LOAD_32dp32b16xENS4_13SM90_TMA_LOADENS13_INS14_ILi1ELi4ELi3EEES17_NSU_INS5_IJS18_S1Q_EEENS5_IJS1Q_SD_EEEEEEENS4_39AutoVectorizingCopyWithAssumedAlignmentILi128EEENS4_14SM90_TMA_STOREES29_S2B_S2B_EEEvvEEEEvNT_6ParamsE --------------------------
	.section	.text._ZN7cutlass13device_kernelINS_4gemm6kernel13GemmUniversalIN4cute5tupleIJiiiiEEENS1_10collective13CollectiveMmaINS1_35MainloopSm100TmaUmmaWarpSpecializedILi2ELi2ELi4ENS5_IJNS4_1CILi4EEENSA_ILi2EEENSA_ILi1EEEEEEEENS5_IJNSA_ILi128EEESG_NSA_ILi64EEEEEENS_6half_tENS5_IJSD_llEEESJ_NS5_IJlSD_lEEENS4_8TiledMMAINS4_8MMA_AtomIJNS4_26SM100_MMA_F16BF16_2x1SM_SSISJ_SJ_fLi128ELi128ELNS4_4UMMA5MajorE1ELSQ_0ELNSP_7ScaleInE0ELSR_0EEEEEENS4_6LayoutINS5_IJSD_SD_SD_EEENS5_IJNSA_ILi0EEESW_SW_EEEEENS5_IJNS4_10UnderscoreESZ_SZ_EEEEENS4_28SM100_TMA_2SM_LOAD_MULTICASTENS4_14ComposedLayoutINS4_7SwizzleILi3ELi4ELi3EEENS4_18smem_ptr_flag_bitsILi16EEENSU_INS5_IJSH_NSA_ILi8EEEEEENS5_IJSD_SH_EEEEEEEvNS4_8identityES12_NS13_IS15_S17_NSU_INS5_IJS18_SH_EEENS5_IJSH_SD_EEEEEEEvS1D_EENS_8epilogue10collective18CollectiveEpilogueINS1J_23Sm100TmaWarpSpecializedILi4ELi2ELi16ELb1ELb0EEEJNS5_IJSH_SG_SH_EEENS5_IJNSU_ISH_SD_EENSU_INS5_IJNSA_ILi16EEESC_EEES1A_EEEEESJ_SL_SJ_SL_NS1J_6fusion15FusionCallbacksIS1N_NS1U_17LinearCombinationISJ_fSJ_fLNS_15FloatRoundStyleE2EEES1O_S1T_JEEENS4_5SM1004TMEM4LOAD26SM100_TMEM_LOAD_32dp32b16xENS4_13SM90_TMA_LOADENS13_INS14_ILi1ELi4ELi3EEES17_NSU_INS5_IJS18_S1Q_EEENS5_IJS1Q_SD_EEEEEEENS4_39AutoVectorizingCopyWithAssumedAlignmentILi128EEENS4_14SM90_TMA_STOREES29_S2B_S2B_EEEvvEEEEvNT_6ParamsE,"ax",@progbits
	.align	128
.text._ZN7cutlass13device_kernelINS_4gemm6kernel13GemmUniversalIN4cute5tupleIJiiiiEEENS1_10collective13CollectiveMmaINS1_35MainloopSm100TmaUmmaWarpSpecializedILi2ELi2ELi4ENS5_IJNS4_1CILi4EEENSA_ILi2EEENSA_ILi1EEEEEEEENS5_IJNSA_ILi128EEESG_NSA_ILi64EEEEEENS_6half_tENS5_IJSD_llEEESJ_NS5_IJlSD_lEEENS4_8TiledMMAINS4_8MMA_AtomIJNS4_26SM100_MMA_F16BF16_2x1SM_SSISJ_SJ_fLi128ELi128ELNS4_4UMMA5MajorE1ELSQ_0ELNSP_7ScaleInE0ELSR_0EEEEEENS4_6LayoutINS5_IJSD_SD_SD_EEENS5_IJNSA_ILi0EEESW_SW_EEEEENS5_IJNS4_10UnderscoreESZ_SZ_EEEEENS4_28SM100_TMA_2SM_LOAD_MULTICASTENS4_14ComposedLayoutINS4_7SwizzleILi3ELi4ELi3EEENS4_18smem_ptr_flag_bitsILi16EEENSU_INS5_IJSH_NSA_ILi8EEEEEENS5_IJSD_SH_EEEEEEEvNS4_8identityES12_NS13_IS15_S17_NSU_INS5_IJS18_SH_EEENS5_IJSH_SD_EEEEEEEvS1D_EENS_8epilogue10collective18CollectiveEpilogueINS1J_23Sm100TmaWarpSpecializedILi4ELi2ELi16ELb1ELb0EEEJNS5_IJSH_SG_SH_EEENS5_IJNSU_ISH_SD_EENSU_INS5_IJNSA_ILi16EEESC_EEES1A_EEEEESJ_SL_SJ_SL_NS1J_6fusion15FusionCallbacksIS1N_NS1U_17LinearCombinationISJ_fSJ_fLNS_15FloatRoundStyleE2EEES1O_S1T_JEEENS4_5SM1004TMEM4LOAD26SM100_TMEM_LOAD_32dp32b16xENS4_13SM90_TMA_LOADENS13_INS14_ILi1ELi4ELi3EEES17_NSU_INS5_IJS18_S1Q_EEENS5_IJS1Q_SD_EEEEEEENS4_39AutoVectorizingCopyWithAssumedAlignmentILi128EEENS4_14SM90_TMA_STOREES29_S2B_S2B_EEEvvEEEEvNT_6ParamsE:
        .type           _ZN7cutlass13device_kernelINS_4gemm6kernel13GemmUniversalIN4cute5tupleIJiiiiEEENS1_10collective13CollectiveMmaINS1_35MainloopSm100TmaUmmaWarpSpecializedILi2ELi2ELi4ENS5_IJNS4_1CILi4EEENSA_ILi2EEENSA_ILi1EEEEEEEENS5_IJNSA_ILi128EEESG_NSA_ILi64EEEEEENS_6half_tENS5_IJSD_llEEESJ_NS5_IJlSD_lEEENS4_8TiledMMAINS4_8MMA_AtomIJNS4_26SM100_MMA_F16BF16_2x1SM_SSISJ_SJ_fLi128ELi128ELNS4_4UMMA5MajorE1ELSQ_0ELNSP_7ScaleInE0ELSR_0EEEEEENS4_6LayoutINS5_IJSD_SD_SD_EEENS5_IJNSA_ILi0EEESW_SW_EEEEENS5_IJNS4_10UnderscoreESZ_SZ_EEEEENS4_28SM100_TMA_2SM_LOAD_MULTICASTENS4_14ComposedLayoutINS4_7SwizzleILi3ELi4ELi3EEENS4_18smem_ptr_flag_bitsILi16EEENSU_INS5_IJSH_NSA_ILi8EEEEEENS5_IJSD_SH_EEEEEEEvNS4_8identityES12_NS13_IS15_S17_NSU_INS5_IJS18_SH_EEENS5_IJSH_SD_EEEEEEEvS1D_EENS_8epilogue10collective18CollectiveEpilogueINS1J_23Sm100TmaWarpSpecializedILi4ELi2ELi16ELb1ELb0EEEJNS5_IJSH_SG_SH_EEENS5_IJNSU_ISH_SD_EENSU_INS5_IJNSA_ILi16EEESC_EEES1A_EEEEESJ_SL_SJ_SL_NS1J_6fusion15FusionCallbacksIS1N_NS1U_17LinearCombinationISJ_fSJ_fLNS_15FloatRoundStyleE2EEES1O_S1T_JEEENS4_5SM1004TMEM4LOAD26SM100_TMEM_LOAD_32dp32b16xENS4_13SM90_TMA_LOADENS13_INS14_ILi1ELi4ELi3EEES17_NSU_INS5_IJS18_S1Q_EEENS5_IJS1Q_SD_EEEEEEENS4_39AutoVectorizingCopyWithAssumedAlignmentILi128EEENS4_14SM90_TMA_STOREES29_S2B_S2B_EEEvvEEEEvNT_6ParamsE,@function
        .size           _ZN7cutlass13device_kernelINS_4gemm6kernel13GemmUniversalIN4cute5tupleIJiiiiEEENS1_10collective13CollectiveMmaINS1_35MainloopSm100TmaUmmaWarpSpecializedILi2ELi2ELi4ENS5_IJNS4_1CILi4EEENSA_ILi2EEENSA_ILi1EEEEEEEENS5_IJNSA_ILi128EEESG_NSA_ILi64EEEEEENS_6half_tENS5_IJSD_llEEESJ_NS5_IJlSD_lEEENS4_8TiledMMAINS4_8MMA_AtomIJNS4_26SM100_MMA_F16BF16_2x1SM_SSISJ_SJ_fLi128ELi128ELNS4_4UMMA5MajorE1ELSQ_0ELNSP_7ScaleInE0ELSR_0EEEEEENS4_6LayoutINS5_IJSD_SD_SD_EEENS5_IJNSA_ILi0EEESW_SW_EEEEENS5_IJNS4_10UnderscoreESZ_SZ_EEEEENS4_28SM100_TMA_2SM_LOAD_MULTICASTENS4_14ComposedLayoutINS4_7SwizzleILi3ELi4ELi3EEENS4_18smem_ptr_flag_bitsILi16EEENSU_INS5_IJSH_NSA_ILi8EEEEEENS5_IJSD_SH_EEEEEEEvNS4_8identityES12_NS13_IS15_S17_NSU_INS5_IJS18_SH_EEENS5_IJSH_SD_EEEEEEEvS1D_EENS_8epilogue10collective18CollectiveEpilogueINS1J_23Sm100TmaWarpSpecializedILi4ELi2ELi16ELb1ELb0EEEJNS5_IJSH_SG_SH_EEENS5_IJNSU_ISH_SD_EENSU_INS5_IJNSA_ILi16EEESC_EEES1A_EEEEESJ_SL_SJ_SL_NS1J_6fusion15FusionCallbacksIS1N_NS1U_17LinearCombinationISJ_fSJ_fLNS_15FloatRoundStyleE2EEES1O_S1T_JEEENS4_5SM1004TMEM4LOAD26SM100_TMEM_LOAD_32dp32b16xENS4_13SM90_TMA_LOADENS13_INS14_ILi1ELi4ELi3EEES17_NSU_INS5_IJS18_S1Q_EEENS5_IJS1Q_SD_EEEEEEENS4_39AutoVectorizingCopyWithAssumedAlignmentILi128EEENS4_14SM90_TMA_STOREES29_S2B_S2B_EEEvvEEEEvNT_6ParamsE,(.L_x_191 - _ZN7cutlass13device_kernelINS_4gemm6kernel13GemmUniversalIN4cute5tupleIJiiiiEEENS1_10collective13CollectiveMmaINS1_35MainloopSm100TmaUmmaWarpSpecializedILi2ELi2ELi4ENS5_IJNS4_1CILi4EEENSA_ILi2EEENSA_ILi1EEEEEEEENS5_IJNSA_ILi128EEESG_NSA_ILi64EEEEEENS_6half_tENS5_IJSD_llEEESJ_NS5_IJlSD_lEEENS4_8TiledMMAINS4_8MMA_AtomIJNS4_26SM100_MMA_F16BF16_2x1SM_SSISJ_SJ_fLi128ELi128ELNS4_4UMMA5MajorE1ELSQ_0ELNSP_7ScaleInE0ELSR_0EEEEEENS4_6LayoutINS5_IJSD_SD_SD_EEENS5_IJNSA_ILi0EEESW_SW_EEEEENS5_IJNS4_10UnderscoreESZ_SZ_EEEEENS4_28SM100_TMA_2SM_LOAD_MULTICASTENS4_14ComposedLayoutINS4_7SwizzleILi3ELi4ELi3EEENS4_18smem_ptr_flag_bitsILi16EEENSU_INS5_IJSH_NSA_ILi8EEEEEENS5_IJSD_SH_EEEEEEEvNS4_8identityES12_NS13_IS15_S17_NSU_INS5_IJS18_SH_EEENS5_IJSH_SD_EEEEEEEvS1D_EENS_8epilogue10collective18CollectiveEpilogueINS1J_23Sm100TmaWarpSpecializedILi4ELi2ELi16ELb1ELb0EEEJNS5_IJSH_SG_SH_EEENS5_IJNSU_ISH_SD_EENSU_INS5_IJNSA_ILi16EEESC_EEES1A_EEEEESJ_SL_SJ_SL_NS1J_6fusion15FusionCallbacksIS1N_NS1U_17LinearCombinationISJ_fSJ_fLNS_15FloatRoundStyleE2EEES1O_S1T_JEEENS4_5SM1004TMEM4LOAD26SM100_TMEM_LOAD_32dp32b16xENS4_13SM90_TMA_LOADENS13_INS14_ILi1ELi4ELi3EEES17_NSU_INS5_IJS18_S1Q_EEENS5_IJS1Q_SD_EEEEEEENS4_39AutoVectorizingCopyWithAssumedAlignmentILi128EEENS4_14SM90_TMA_STOREES29_S2B_S2B_EEEvvEEEEvNT_6ParamsE)
        .other          _ZN7cutlass13device_kernelINS_4gemm6kernel13GemmUniversalIN4cute5tupleIJiiiiEEENS1_10collective13CollectiveMmaINS1_35MainloopSm100TmaUmmaWarpSpecializedILi2ELi2ELi4ENS5_IJNS4_1CILi4EEENSA_ILi2EEENSA_ILi1EEEEEEEENS5_IJNSA_ILi128EEESG_NSA_ILi64EEEEEENS_6half_tENS5_IJSD_llEEESJ_NS5_IJlSD_lEEENS4_8TiledMMAINS4_8MMA_AtomIJNS4_26SM100_MMA_F16BF16_2x1SM_SSISJ_SJ_fLi128ELi128ELNS4_4UMMA5MajorE1ELSQ_0ELNSP_7ScaleInE0ELSR_0EEEEEENS4_6LayoutINS5_IJSD_SD_SD_EEENS5_IJNSA_ILi0EEESW_SW_EEEEENS5_IJNS4_10UnderscoreESZ_SZ_EEEEENS4_28SM100_TMA_2SM_LOAD_MULTICASTENS4_14ComposedLayoutINS4_7SwizzleILi3ELi4ELi3EEENS4_18smem_ptr_flag_bitsILi16EEENSU_INS5_IJSH_NSA_ILi8EEEEEENS5_IJSD_SH_EEEEEEEvNS4_8identityES12_NS13_IS15_S17_NSU_INS5_IJS18_SH_EEENS5_IJSH_SD_EEEEEEEvS1D_EENS_8epilogue10collective18CollectiveEpilogueINS1J_23Sm100TmaWarpSpecializedILi4ELi2ELi16ELb1ELb0EEEJNS5_IJSH_SG_SH_EEENS5_IJNSU_ISH_SD_EENSU_INS5_IJNSA_ILi16EEESC_EEES1A_EEEEESJ_SL_SJ_SL_NS1J_6fusion15FusionCallbacksIS1N_NS1U_17LinearCombinationISJ_fSJ_fLNS_15FloatRoundStyleE2EEES1O_S1T_JEEENS4_5SM1004TMEM4LOAD26SM100_TMEM_LOAD_32dp32b16xENS4_13SM90_TMA_LOADENS13_INS14_ILi1ELi4ELi3EEES17_NSU_INS5_IJS18_S1Q_EEENS5_IJS1Q_SD_EEEEEEENS4_39AutoVectorizingCopyWithAssumedAlignmentILi128EEENS4_14SM90_TMA_STOREES29_S2B_S2B_EEEvvEEEEvNT_6ParamsE,@"STO_CUDA_ENTRY STV_DEFAULT"
_ZN7cutlass13device_kernelINS_4gemm6kernel13GemmUniversalIN4cute5tupleIJiiiiEEENS1_10collective13CollectiveMmaINS1_35MainloopSm100TmaUmmaWarpSpecializedILi2ELi2ELi4ENS5_IJNS4_1CILi4EEENSA_ILi2EEENSA_ILi1EEEEEEEENS5_IJNSA_ILi128EEESG_NSA_ILi64EEEEEENS_6half_tENS5_IJSD_llEEESJ_NS5_IJlSD_lEEENS4_8TiledMMAINS4_8MMA_AtomIJNS4_26SM100_MMA_F16BF16_2x1SM_SSISJ_SJ_fLi128ELi128ELNS4_4UMMA5MajorE1ELSQ_0ELNSP_7ScaleInE0ELSR_0EEEEEENS4_6LayoutINS5_IJSD_SD_SD_EEENS5_IJNSA_ILi0EEESW_SW_EEEEENS5_IJNS4_10UnderscoreESZ_SZ_EEEEENS4_28SM100_TMA_2SM_LOAD_MULTICASTENS4_14ComposedLayoutINS4_7SwizzleILi3ELi4ELi3EEENS4_18smem_ptr_flag_bitsILi16EEENSU_INS5_IJSH_NSA_ILi8EEEEEENS5_IJSD_SH_EEEEEEEvNS4_8identityES12_NS13_IS15_S17_NSU_INS5_IJS18_SH_EEENS5_IJSH_SD_EEEEEEEvS1D_EENS_8epilogue10collective18CollectiveEpilogueINS1J_23Sm100TmaWarpSpecializedILi4ELi2ELi16ELb1ELb0EEEJNS5_IJSH_SG_SH_EEENS5_IJNSU_ISH_SD_EENSU_INS5_IJNSA_ILi16EEESC_EEES1A_EEEEESJ_SL_SJ_SL_NS1J_6fusion15FusionCallbacksIS1N_NS1U_17LinearCombinationISJ_fSJ_fLNS_15FloatRoundStyleE2EEES1O_S1T_JEEENS4_5SM1004TMEM4LOAD26SM100_TMEM_LOAD_32dp32b16xENS4_13SM90_TMA_LOADENS13_INS14_ILi1ELi4ELi3EEES17_NSU_INS5_IJS18_S1Q_EEENS5_IJS1Q_SD_EEEEEEENS4_39AutoVectorizingCopyWithAssumedAlignmentILi128EEENS4_14SM90_TMA_STOREES29_S2B_S2B_EEEvvEEEEvNT_6ParamsE:
[----:B------:R-:W1:Y:S01]  /*0000*/  LDC R1, c[0x0][0x37c] ;  /* 0x0000df00ff017b82 */ /* 0x000e620000000800 */
[----:B------:R-:W2:Y:S01]  /*0010*/  S2R R61, SR_TID.X ;  /* 0x00000000003d7919 */ /* 0x000ea20000002100 */
[----:B------:R-:W3:Y:S06]  /*0020*/  LDCU.64 UR8, c[0x0][0x890] ;  /* 0x00011200ff0877ac */ /* 0x000eec0008000a00 */
[----:B------:R-:W4:Y:S01]  /*0030*/  S2UR UR47, SR_CgaCtaId ;  /* 0x00000000002f79c3 */ /* 0x000f220000008800 */
[----:B------:R-:W-:Y:S02]  /*0040*/  PRMT R50, RZ, 0x7610, R50 ;  /* 0x00007610ff327816 */ /* 0x000fe40000000032 */
[----:B------:R-:W-:-:S02]  /*0050*/  ELECT P0, URZ, PT ;  /* 0x0000000000ff782f */ /* 0x000fc40003800000 */
[----:B---3--:R-:W-:-:S04]  /*0060*/  ISETP.NE.U32.AND P1, PT, RZ, UR8, PT ;  /* 0x00000008ff007c0c */ /* 0x008fc8000bf25070 */
[----:B------:R-:W-:Y:S01]  /*0070*/  ISETP.NE.AND.EX P2, PT, RZ, UR9, PT, P1 ;  /* 0x00000009ff007c0c */ /* 0x000fe2000bf45310 */
[----:B----4-:R-:W-:Y:S02]  /*0080*/  ULOP3.LUT UR46, UR47, 0x1, URZ, 0xc0, !UPT ;  /* 0x000000012f2e7892 */ /* 0x010fe4000f8ec0ff */
[----:B------:R-:W-:Y:S01]  /*0090*/  ULOP3.LUT UR48, UR47, 0x1, URZ, 0x3c, !UPT ;  /* 0x000000012f307892 */ /* 0x000fe2000f8e3cff */
[----:B--2---:R-:W-:-:S05]  /*00a0*/  SHF.R.U32.HI R51, RZ, 0x5, R61 ;  /* 0x00000005ff337819 */ /* 0x004fca000001163d */
[----:B------:R-:W2:Y:S02]  /*00b0*/  SHFL.IDX PT, R0, R51, RZ, 0x1f ;  /* 0x00001fff33007589 */ /* 0x000ea400000e0000 */
[----:B--2---:R-:W-:Y:S02]  /*00c0*/  R2UR UR25, R0 ;  /* 0x00000000001972ca */ /* 0x004fe400000e0000 */
[----:B-1----:R-:W-:Y:S05]  /*00d0*/  @P2 BRA `(.L_x_0) ;  /* 0x0000000000302947 */ /* 0x002fea0003800000 */
[----:B------:R-:W1:Y:S02]  /*00e0*/  LDCU.64 UR4, c[0x0][0x888] ;  /* 0x00011100ff0477ac */ /* 0x000e640008000a00 */
[----:B-1----:R-:W-:-:S04]  /*00f0*/  UISETP.NE.U32.AND UP0, UPT, UR4, URZ, UPT ;  /* 0x000000ff0400728c */ /* 0x002fc8000bf05070 */
[----:B------:R-:W-:-:S09]  /*0100*/  UISETP.NE.AND.EX UP0, UPT, UR5, URZ, UPT, UP0 ;  /* 0x000000ff0500728c */ /* 0x000fd2000bf05300 */
[----:B------:R-:W-:Y:S05]  /*0110*/  BRA.U !UP0, `(.L_x_1) ;  /* 0x0000000108147547 */ /* 0x000fea000b800000 */
[----:B------:R-:W1:Y:S01]  /*0120*/  LDC.64 R2, c[0x0][0x888] ;  /* 0x00022200ff027b82 */ /* 0x000e620000000a00 */
[----:B------:R-:W1:Y:S02]  /*0130*/  LDCU.64 UR4, c[0x0][0x358] ;  /* 0x00006b00ff0477ac */ /* 0x000e640008000a00 */
[----:B-1----:R1:W5:Y:S01]  /*0140*/  LDG.E R27, desc[UR4][R2.64] ;  /* 0x00000004021b7981 */ /* 0x002362000c1e1900 */
[----:B------:R-:W-:Y:S01]  /*0150*/  HFMA2 R50, -RZ, RZ, 0, 5.9604644775390625e-08 ;  /* 0x00000001ff327431 */ /* 0x000fe200000001ff */
[----:B------:R-:W-:Y:S05]  /*0160*/  BRA `(.L_x_0) ;  /* 0x00000000000c7947 */ /* 0x000fea0003800000 */
.L_x_1:
[----:B------:R-:W1:Y:S01]  /*0170*/  LDCU UR4, c[0x0][0x880] ;  /* 0x00011000ff0477ac */ /* 0x000e620008000800 */
[----:B------:R-:W-:Y:S01]  /*0180*/  HFMA2 R50, -RZ, RZ, 0, 5.9604644775390625e-08 ;  /* 0x00000001ff327431 */ /* 0x000fe200000001ff */
[----:B-1----:R-:W-:-:S07]  /*0190*/  MOV R27, UR4 ;  /* 0x00000004001b7c02 */ /* 0x002fce0008000f00 */
.L_x_0:
[----:B------:R-:W2:Y:S02]  /*01a0*/  LDCU.64 UR4, c[0x0][0x8b0] ;  /* 0x00011600ff0477ac */ /* 0x000ea40008000a00 */
[----:B--2---:R-:W-:-:S04]  /*01b0*/  UISETP.NE.U32.AND UP0, UPT, UR4, URZ, UPT ;  /* 0x000000ff0400728c */ /* 0x004fc8000bf05070 */
[----:B------:R-:W-:-:S09]  /*01c0*/  UISETP.NE.AND.EX UP0, UPT, UR5, URZ, UPT, UP0 ;  /* 0x000000ff0500728c */ /* 0x000fd2000bf05300 */
[----:B------:R-:W-:Y:S05]  /*01d0*/  BRA.U UP0, `(.L_x_2) ;  /* 0x0000000100287547 */ /* 0x000fea000b800000 */
[----:B------:R-:W2:Y:S02]  /*01e0*/  LDCU.64 UR4, c[0x0][0x8a8] ;  /* 0x00011500ff0477ac */ /* 0x000ea40008000a00 */
[----:B--2---:R-:W-:-:S04]  /*01f0*/  UISETP.NE.U32.AND UP0, UPT, UR4, URZ, UPT ;  /* 0x000000ff0400728c */ /* 0x004fc8000bf05070 */
[----:B------:R-:W-:-:S09]  /*0200*/  UISETP.NE.AND.EX UP0, UPT, UR5, URZ, UPT, UP0 ;  /* 0x000000ff0500728c */ /* 0x000fd2000bf05300 */
[----:B------:R-:W-:Y:S05]  /*0210*/  BRA.U !UP0, `(.L_x_3) ;  /* 0x0000000108107547 */ /* 0x000fea000b800000 */
[----:B------:R-:W2:Y:S01]  /*0220*/  LDC.64 R24, c[0x0][0x8a8] ;  /* 0x00022a00ff187b82 */ /* 0x000ea20000000a00 */
[----:B------:R-:W2:Y:S02]  /*0230*/  LDCU.64 UR4, c[0x0][0x358] ;  /* 0x00006b00ff0477ac */ /* 0x000ea40008000a00 */
[----:B--2---:R2:W5:Y:S01]  /*0240*/  LDG.E R24, desc[UR4][R24.64] ;  /* 0x0000000418187981 */ /* 0x004562000c1e1900 */
[----:B------:R-:W-:Y:S05]  /*0250*/  BRA `(.L_x_2) ;  /* 0x0000000000087947 */ /* 0x000fea0003800000 */
.L_x_3:
[----:B------:R-:W2:Y:S02]  /*0260*/  LDCU UR4, c[0x0][0x8a0] ;  /* 0x00011400ff0477ac */ /* 0x000ea40008000800 */
[----:B--2---:R-:W-:Y:S02]  /*0270*/  MOV R24, UR4 ;  /* 0x0000000400187c02 */ /* 0x004fe40008000f00 */
.L_x_2:
[----:B------:R-:W-:Y:S01]  /*0280*/  IMAD.U32 R0, RZ, RZ, UR25 ;  /* 0x00000019ff007e24 */ /* 0x000fe2000f8e00ff */
[----:B------:R-:W-:Y:S04]  /*0290*/  BSSY.RECONVERGENT B0, `(.L_x_4) ;  /* 0x000000c000007945 */ /* 0x000fe80003800200 */
[C---:B------:R-:W-:Y:S02]  /*02a0*/  ISETP.NE.OR P3, PT, R0.reuse, 0x1, !P0 ;  /* 0x000000010000780c */ /* 0x040fe40004765670 */
[----:B------:R-:W-:-:S11]  /*02b0*/  ISETP.NE.OR P2, PT, R0, 0x3, !P0 ;  /* 0x000000030000780c */ /* 0x000fd60004745670 */
[----:B------:R-:W-:Y:S05]  /*02c0*/  @P3 BRA `(.L_x_5) ;  /* 0x0000000000203947 */ /* 0x000fea0003800000 */
[----:B------:R-:W3:Y:S02]  /*02d0*/  LDCU.64 UR4, c[0x0][0x348] ;  /* 0x00006900ff0477ac */ /* 0x000ee40008000a00 */
[----:B---3--:R-:W-:Y:S02]  /*02e0*/  UIADD3 UR6, UP1, UPT, UR4, 0x80, URZ ;  /* 0x0000008004067890 */ /* 0x008fe4000ff3e0ff */
[----:B------:R-:W-:Y:S02]  /*02f0*/  UIADD3 UR4, UP0, UPT, UR4, 0x180, URZ ;  /* 0x0000018004047890 */ /* 0x000fe4000ff1e0ff */
[----:B------:R-:W-:Y:S02]  /*0300*/  UIADD3.X UR7, UPT, UPT, URZ, UR5, URZ, UP1, !UPT ;  /* 0x00000005ff077290 */ /* 0x000fe40008ffe4ff */
[----:B------:R-:W-:-:S07]  /*0310*/  UIADD3.X UR5, UPT, UPT, URZ, UR5, URZ, UP0, !UPT ;  /* 0x00000005ff057290 */ /* 0x000fce00087fe4ff */
[----:B------:R3:W-:Y:S02]  /*0320*/  UTMACCTL.PF [UR6] ;  /* 0x00000000060079b9 */ /* 0x0007e40008040000 */
[----:B------:R3:W-:Y:S02]  /*0330*/  UTMACCTL.PF [UR4] ;  /* 0x00000000040079b9 */ /* 0x0007e40008040000 */
[----:B---3--:R-:W-:Y:S01]  /*0340*/  NOP ;  /* 0x0000000000007918 */ /* 0x008fe20000000000 */
.L_x_5:
[----:B------:R-:W-:Y:S05]  /*0350*/  BSYNC.RECONVERGENT B0 ;  /* 0x0000000000007941 */ /* 0x000fea0003800200 */
.L_x_4:
[----:B------:R-:W-:Y:S04]  /*0360*/  BSSY.RECONVERGENT B0, `(.L_x_6) ;  /* 0x000000a000007945 */ /* 0x000fe80003800200 */
        /* <DEDUP_REMOVED lines=9> */
.L_x_7:
[----:B------:R-:W-:Y:S05]  /*0400*/  BSYNC.RECONVERGENT B0 ;  /* 0x0000000000007941 */ /* 0x000fea0003800200 */
.L_x_6:
[----:B------:R-:W3:Y:S01]  /*0410*/  LDCU.64 UR4, c[0x0][0x888] ;  /* 0x00011100ff0477ac */ /* 0x000ee20008000a00 */
[----:B------:R-:W-:Y:S01]  /*0420*/  ISETP.NE.AND.EX P1, PT, RZ, UR9, PT, P1 ;  /* 0x00000009ff007c0c */ /* 0x000fe2000bf25310 */
[----:B------:R-:W-:Y:S01]  /*0430*/  UPLOP3.LUT UP5, UPT, UPT, UPT, UPT, 0x80, 0x8 ;  /* 0x000000000008789c */ /* 0x000fe20003faf070 */
[----:B---3--:R-:W-:-:S04]  /*0440*/  ISETP.NE.U32.AND P2, PT, RZ, UR4, PT ;  /* 0x00000004ff007c0c */ /* 0x008fc8000bf45070 */
[----:B------:R-:W-:-:S13]  /*0450*/  ISETP.NE.AND.EX P2, PT, RZ, UR5, PT, P2 ;  /* 0x00000005ff007c0c */ /* 0x000fda000bf45320 */
[----:B------:R-:W-:Y:S05]  /*0460*/  @P2 BRA P1, `(.L_x_8) ;  /* 0x0000000000282947 */ /* 0x000fea0000800000 */
[----:B------:R-:W-:Y:S01]  /*0470*/  UISETP.NE.U32.AND UP0, UPT, UR8, URZ, UPT ;  /* 0x000000ff0800728c */ /* 0x000fe2000bf05070 */
[----:B-----5:R-:W-:Y:S01]  /*0480*/  FSETP.NEU.AND P1, PT, R27, RZ, PT ;  /* 0x000000ff1b00720b */ /* 0x020fe20003f2d000 */
[----:B------:R-:W-:Y:S02]  /*0490*/  UISETP.NE.U32.AND UP2, UPT, UR4, URZ, UPT ;  /* 0x000000ff0400728c */ /* 0x000fe4000bf45070 */
[----:B------:R-:W-:Y:S02]  /*04a0*/  UISETP.NE.AND.EX UP1, UPT, UR9, URZ, UPT, UP0 ;  /* 0x000000ff0900728c */ /* 0x000fe4000bf25300 */
[----:B------:R-:W-:-:S04]  /*04b0*/  UISETP.NE.AND.EX UP0, UPT, UR5, URZ, UPT, UP2 ;  /* 0x000000ff0500728c */ /* 0x000fc8000bf05320 */
[----:B------:R-:W-:-:S04]  /*04c0*/  USEL UR4, URZ, 0xffffffff, UP0 ;  /* 0xffffffffff047887 */ /* 0x000fc80008000000 */
[----:B------:R-:W-:Y:S01]  /*04d0*/  VOTEU.ANY UP0, P1 ;  /* 0x0000000000ff7886 */ /* 0x000fe20000800100 */
[----:B------:R-:W-:-:S04]  /*04e0*/  @!UP1 USEL UR4, URZ, 0xffffffff, UP0 ;  /* 0xffffffffff049887 */ /* 0x000fc80008000000 */
[----:B------:R-:W-:-:S04]  /*04f0*/  ULOP3.LUT UR4, UR4, 0x1, URZ, 0xc0, !UPT ;  /* 0x0000000104047892 */ /* 0x000fc8000f8ec0ff */
[----:B------:R-:W-:-:S11]  /*0500*/  UISETP.NE.U32.AND UP5, UPT, UR4, 0x1, UPT ;  /* 0x000000010400788c */ /* 0x000fd6000bfa5070 */
.L_x_8:
[----:B------:R-:W3:Y:S01]  /*0510*/  SHFL.IDX PT, R0, R51, RZ, 0x1f ;  /* 0x00001fff33007589 */ /* 0x000ee200000e0000 */
[----:B------:R-:W-:-:S04]  /*0520*/  UISETP.NE.AND UP0, UPT, UR25, 0x2, UPT ;  /* 0x000000021900788c */ /* 0x000fc8000bf05270 */
[----:B------:R-:W-:Y:S02]  /*0530*/  UISETP.EQ.AND UP1, UPT, UR46, URZ, !UP0 ;  /* 0x000000ff2e00728c */ /* 0x000fe4000c722270 */
[----:B------:R-:W-:-:S04]  /*0540*/  USEL UR52, URZ, 0x1, UP0 ;  /* 0x00000001ff347887 */ /* 0x000fc80008000000 */
[----:B------:R-:W-:Y:S02]  /*0550*/  PLOP3.LUT P3, PT, P0, PT, UP1, 0x80, 0x8 ;  /* 0x000000000008781c */ /* 0x000fe4000076f018 */
[----:B---3--:R-:W-:-:S13]  /*0560*/  ISETP.NE.AND P1, PT, R0, RZ, PT ;  /* 0x000000ff0000720c */ /* 0x008fda0003f25270 */
[----:B------:R-:W-:Y:S05]  /*0570*/  @P1 BRA `(.L_x_9) ;  /* 0x0000000000441947 */ /* 0x000fea0003800000 */
[----:B------:R-:W-:Y:S01]  /*0580*/  UMOV UR4, 0x400 ;  /* 0x0000040000047882 */ /* 0x000fe20000000000 */
[----:B------:R-:W-:Y:S01]  /*0590*/  UMOV UR8, 0x1 ;  /* 0x0000000100087882 */ /* 0x000fe20000000000 */
[----:B------:R-:W-:Y:S01]  /*05a0*/  UMOV UR6, 0x3 ;  /* 0x0000000300067882 */ /* 0x000fe20000000000 */
[----:B------:R-:W-:Y:S02]  /*05b0*/  ULEA UR4, UR47, UR4, 0x18 ;  /* 0x000000042f047291 */ /* 0x000fe4000f8ec0ff */
[----:B------:R-:W-:-:S04]  /*05c0*/  UIADD3 UR8, UPT, UPT, -UR8, 0x100000, URZ ;  /* 0x0010000008087890 */ /* 0x000fc8000fffe1ff */
[----:B------:R-:W-:Y:S02]  /*05d0*/  USHF.L.U32 UR9, UR8, 0xb, URZ ;  /* 0x0000000b08097899 */ /* 0x000fe400080006ff */
[----:B------:R-:W-:Y:S02]  /*05e0*/  USHF.L.U32 UR8, UR8, 0x1, URZ ;  /* 0x0000000108087899 */ /* 0x000fe400080006ff */
[----:B------:R-:W-:-:S04]  /*05f0*/  UIADD3 UR6, UPT, UPT, -UR6, 0x100000, URZ ;  /* 0x0010000006067890 */ /* 0x000fc8000fffe1ff */
[----:B------:R-:W-:Y:S02]  /*0600*/  USHF.L.U32 UR7, UR6, 0xb, URZ ;  /* 0x0000000b06077899 */ /* 0x000fe400080006ff */
[----:B------:R-:W-:Y:S01]  /*0610*/  USHF.L.U32 UR6, UR6, 0x1, URZ ;  /* 0x0000000106067899 */ /* 0x000fe200080006ff */
[----:B------:R-:W-:Y:S01]  /*0620*/  ELECT P1, URZ, PT ;  /* 0x0000000000ff782f */ /* 0x000fe20003820000 */
[----:B------:R-:W3:Y:S02]  /*0630*/  FENCE.VIEW.ASYNC.S ;  /* 0x00000000000073c6 */ /* 0x000ee40000000000 */
[----:B---3--:R3:W4:Y:S08]  /*0640*/  SYNCS.EXCH.64 URZ, [UR4], UR8 ;  /* 0x0000000804ff75b2 */ /* 0x0087300008000100 */
[----:B------:R3:W1:Y:S01]  /*0650*/  SYNCS.EXCH.64 URZ, [UR4+0x10], UR6 ;  /* 0x0000100604ff75b2 */ /* 0x0006620008000100 */
[----:B------:R3:W1:Y:S01]  /*0660*/  SYNCS.EXCH.64 URZ, [UR4+0x8], UR8 ;  /* 0x0000080804ff75b2 */ /* 0x0006620008000100 */
[----:B------:R3:W1:Y:S01]  /*0670*/  SYNCS.EXCH.64 URZ, [UR4+0x18], UR6 ;  /* 0x0000180604ff75b2 */ /* 0x0006620008000100 */
[----:B------:R-:W-:Y:S01]  /*0680*/  NOP ;  /* 0x0000000000007918 */ /* 0x000fe20000000000 */
.L_x_9:
[----:B------:R-:W2:Y:S01]  /*0690*/  SHFL.IDX PT, R0, R51, RZ, 0x1f ;  /* 0x00001fff33007589 */ /* 0x000ea200000e0000 */
[----:B------:R-:W-:Y:S01]  /*06a0*/  NOP ;  /* 0x0000000000007918 */ /* 0x000fe20000000000 */
[----:B--2---:R-:W-:-:S13]  /*06b0*/  ISETP.NE.AND P1, PT, R0, 0x1, PT ;  /* 0x000000010000780c */ /* 0x004fda0003f25270 */
[----:B------:R-:W-:Y:S05]  /*06c0*/  @P1 BRA `(.L_x_10) ;  /* 0x0000000000541947 */ /* 0x000fea0003800000 */
[----:B---3--:R-:W-:Y:S01]  /*06d0*/  UMOV UR4, 0x400 ;  /* 0x0000040000047882 */ /* 0x008fe20000000000 */
        /* <DEDUP_REMOVED lines=10> */
[----:B------:R-:W2:Y:S02]  /*0780*/  FENCE.VIEW.ASYNC.S ;  /* 0x00000000000073c6 */ /* 0x000ea40000000000 */
[----:B--2---:R2:W3:Y:S08]  /*0790*/  SYNCS.EXCH.64 URZ, [UR4+0x20], UR8 ;  /* 0x0000200804ff75b2 */ /* 0x0044f00008000100 */
[----:B------:R2:W1:Y:S01]  /*07a0*/  SYNCS.EXCH.64 URZ, [UR4+0x40], UR6 ;  /* 0x0000400604ff75b2 */ /* 0x0004620008000100 */
[----:B------:R2:W1:Y:S01]  /*07b0*/  SYNCS.EXCH.64 URZ, [UR4+0x28], UR8 ;  /* 0x0000280804ff75b2 */ /* 0x0004620008000100 */
[----:B------:R2:W1:Y:S01]  /*07c0*/  SYNCS.EXCH.64 URZ, [UR4+0x48], UR6 ;  /* 0x0000480604ff75b2 */ /* 0x0004620008000100 */
[----:B------:R2:W1:Y:S01]  /*07d0*/  SYNCS.EXCH.64 URZ, [UR4+0x30], UR8 ;  /* 0x0000300804ff75b2 */ /* 0x0004620008000100 */
[----:B------:R2:W1:Y:S01]  /*07e0*/  SYNCS.EXCH.64 URZ, [UR4+0x50], UR6 ;  /* 0x0000500604ff75b2 */ /* 0x0004620008000100 */
[----:B------:R2:W1:Y:S01]  /*07f0*/  SYNCS.EXCH.64 URZ, [UR4+0x38], UR8 ;  /* 0x0000380804ff75b2 */ /* 0x0004620008000100 */
[----:B------:R2:W1:Y:S01]  /*0800*/  SYNCS.EXCH.64 URZ, [UR4+0x58], UR6 ;  /* 0x0000580604ff75b2 */ /* 0x0004620008000100 */
[----:B------:R-:W-:Y:S01]  /*0810*/  NOP ;  /* 0x0000000000007918 */ /* 0x000fe20000000000 */
.L_x_10:
[----:B------:R-:W4:Y:S01]  /*0820*/  SHFL.IDX PT, R0, R51, RZ, 0x1f ;  /* 0x00001fff33007589 */ /* 0x000f2200000e0000 */
[----:B------:R-:W-:Y:S01]  /*0830*/  NOP ;  /* 0x0000000000007918 */ /* 0x000fe20000000000 */
[----:B----4-:R-:W-:-:S13]  /*0840*/  ISETP.NE.AND P1, PT, R0, 0x3, PT ;  /* 0x000000030000780c */ /* 0x010fda0003f25270 */
[----:B------:R-:W-:Y:S05]  /*0850*/  @P1 BRA `(.L_x_11) ;  /* 0x00000000002c1947 */ /* 0x000fea0003800000 */
[----:B--23--:R-:W-:Y:S01]  /*0860*/  UMOV UR6, 0x400 ;  /* 0x0000040000067882 */ /* 0x00cfe20000000000 */
[----:B------:R-:W-:Y:S01]  /*0870*/  UMOV UR4, 0x20 ;  /* 0x0000002000047882 */ /* 0x000fe20000000000 */
[----:B------:R-:W-:Y:S02]  /*0880*/  ULEA UR6, UR47, UR6, 0x18 ;  /* 0x000000062f067291 */ /* 0x000fe4000f8ec0ff */
[----:B------:R-:W-:-:S04]  /*0890*/  UIADD3 UR4, UPT, UPT, -UR4, 0x100000, URZ ;  /* 0x0010000004047890 */ /* 0x000fc8000fffe1ff */
[----:B------:R-:W-:Y:S02]  /*08a0*/  USHF.L.U32 UR5, UR4, 0xb, URZ ;  /* 0x0000000b04057899 */ /* 0x000fe400080006ff */
[----:B------:R-:W-:Y:S01]  /*08b0*/  USHF.L.U32 UR4, UR4, 0x1, URZ ;  /* 0x0000000104047899 */ /* 0x000fe200080006ff */
[----:B------:R-:W-:Y:S01]  /*08c0*/  ELECT P1, URZ, PT ;  /* 0x0000000000ff782f */ /* 0x000fe20003820000 */
[----:B------:R-:W2:Y:S10]  /*08d0*/  FENCE.VIEW.ASYNC.S ;  /* 0x00000000000073c6 */ /* 0x000eb40000000000 */
[----:B--2---:R4:W2:Y:S01]  /*08e0*/  SYNCS.EXCH.64 URZ, [UR6+0x60], UR4 ;  /* 0x0000600406ff75b2 */ /* 0x0048a20008000100 */
[----:B------:R4:W3:Y:S02]  /*08f0*/  SYNCS.EXCH.64 URZ, [UR6+0x68], UR4 ;  /* 0x0000680406ff75b2 */ /* 0x0008e40008000100 */
[----:B----4-:R-:W-:Y:S01]  /*0900*/  NOP ;  /* 0x0000000000007918 */ /* 0x010fe20000000000 */
.L_x_11:
[----:B------:R-:W4:Y:S01]  /*0910*/  SHFL.IDX PT, R0, R51, RZ, 0x1f ;  /* 0x00001fff33007589 */ /* 0x000f2200000e0000 */
[----:B------:R-:W-:Y:S01]  /*0920*/  NOP ;  /* 0x0000000000007918 */ /* 0x000fe20000000000 */
[----:B----4-:R-:W-:-:S13]  /*0930*/  ISETP.NE.AND P1, PT, R0, 0x4, PT ;  /* 0x000000040000780c */ /* 0x010fda0003f25270 */
[----:B------:R-:W-:Y:S05]  /*0940*/  @P1 BRA `(.L_x_12) ;  /* 0x0000000000481947 */ /* 0x000fea0003800000 */
[----:B--23--:R-:W-:Y:S01]  /*0950*/  UMOV UR4, 0x720 ;  /* 0x0000072000047882 */ /* 0x00cfe20000000000 */
[----:B------:R-:W-:Y:S01]  /*0960*/  UMOV UR6, 0x400 ;  /* 0x0000040000067882 */ /* 0x000fe20000000000 */
[----:B------:R-:W-:Y:S01]  /*0970*/  USEL UR4, UR4, 0x620, UP5 ;  /* 0x0000062004047887 */ /* 0x000fe2000a800000 */
        /* <DEDUP_REMOVED lines=10> */
[----:B--2---:R4:W2:Y:S08]  /*0a20*/  SYNCS.EXCH.64 URZ, [UR6+0x70], UR8 ;  /* 0x0000700806ff75b2 */ /* 0x0048b00008000100 */
[----:B------:R4:W3:Y:S01]  /*0a30*/  SYNCS.EXCH.64 URZ, [UR6+0x80], UR4 ;  /* 0x0000800406ff75b2 */ /* 0x0008e20008000100 */
[----:B------:R4:W1:Y:S01]  /*0a40*/  SYNCS.EXCH.64 URZ, [UR6+0x78], UR8 ;  /* 0x0000780806ff75b2 */ /* 0x0008620008000100 */
[----:B------:R4:W1:Y:S02]  /*0a50*/  SYNCS.EXCH.64 URZ, [UR6+0x88], UR4 ;  /* 0x0000880406ff75b2 */ /* 0x0008640008000100 */
[----:B----4-:R-:W-:Y:S01]  /*0a60*/  NOP ;  /* 0x0000000000007918 */ /* 0x010fe20000000000 */
.L_x_12:
[----:B------:R-:W4:Y:S01]  /*0a70*/  SHFL.IDX PT, R0, R51, RZ, 0x1f ;  /* 0x00001fff33007589 */ /* 0x000f2200000e0000 */
[----:B------:R-:W-:Y:S01]  /*0a80*/  NOP ;  /* 0x0000000000007918 */ /* 0x000fe20000000000 */
[----:B----4-:R-:W-:-:S13]  /*0a90*/  ISETP.NE.AND P1, PT, R0, 0x5, PT ;  /* 0x000000050000780c */ /* 0x010fda0003f25270 */
[----:B------:R-:W-:Y:S05]  /*0aa0*/  @P1 BRA `(.L_x_13) ;  /* 0x0000000000541947 */ /* 0x000fea0003800000 */
[----:B--23--:R-:W-:Y:S01]  /*0ab0*/  UMOV UR4, 0x400 ;  /* 0x0000040000047882 */ /* 0x00cfe20000000000 */
        /* <DEDUP_REMOVED lines=14> */
[----:B------:R4:W1:Y:S01]  /*0ba0*/  SYNCS.EXCH.64 URZ, [UR4+0xb8], UR8 ;  /* 0x0000b80804ff75b2 */ /* 0x0008620008000100 */
[----:B------:R4:W1:Y:S01]  /*0bb0*/  SYNCS.EXCH.64 URZ, [UR4+0xa0], UR6 ;  /* 0x0000a00604ff75b2 */ /* 0x0008620008000100 */
[----:B------:R4:W1:Y:S01]  /*0bc0*/  SYNCS.EXCH.64 URZ, [UR4+0xc0], UR8 ;  /* 0x0000c00804ff75b2 */ /* 0x0008620008000100 */
[----:B------:R4:W1:Y:S01]  /*0bd0*/  SYNCS.EXCH.64 URZ, [UR4+0xa8], UR6 ;  /* 0x0000a80604ff75b2 */ /* 0x0008620008000100 */
[----:B------:R4:W1:Y:S02]  /*0be0*/  SYNCS.EXCH.64 URZ, [UR4+0xc8], UR8 ;  /* 0x0000c80804ff75b2 */ /* 0x0008640008000100 */
[----:B----4-:R-:W-:Y:S01]  /*0bf0*/  NOP ;  /* 0x0000000000007918 */ /* 0x010fe20000000000 */
.L_x_13:
[----:B------:R-:W4:Y:S01]  /*0c00*/  SHFL.IDX PT, R0, R51, RZ, 0x1f ;  /* 0x00001fff33007589 */ /* 0x000f2200000e0000 */
[----:B------:R-:W-:Y:S01]  /*0c10*/  ISETP.NE.OR P0, PT, RZ, UR25, !P0 ;  /* 0x00000019ff007c0c */ /* 0x000fe2000c705670 */
        /* <DEDUP_REMOVED lines=12> */
[----:B------:R4:W3:Y:S01]  /*0ce0*/  SYNCS.EXCH.64 URZ, [UR4+0xe0], UR6 ;  /* 0x0000e00604ff75b2 */ /* 0x0008e20008000100 */
[----:B------:R4:W1:Y:S01]  /*0cf0*/  SYNCS.EXCH.64 URZ, [UR4+0xd8], UR6 ;  /* 0x0000d80604ff75b2 */ /* 0x0008620008000100 */
[----:B------:R4:W1:Y:S02]  /*0d00*/  SYNCS.EXCH.64 URZ, [UR4+0xe8], UR6 ;  /* 0x0000e80604ff75b2 */ /* 0x0008640008000100 */
[----:B----4-:R-:W-:Y:S01]  /*0d10*/  NOP ;  /* 0x0000000000007918 */ /* 0x010fe20000000000 */
.L_x_14:
[----:B------:R-:W-:Y:S01]  /*0d20*/  VOTEU.ALL UP0, P0 ;  /* 0x0000000000ff7886 */ /* 0x000fe20000000000 */
[----:B--23--:R-:W-:Y:S01]  /*0d30*/  UMOV UR4, 0x20 ;  /* 0x0000002000047882 */ /* 0x00cfe20000000000 */
[----:B------:R-:W2:Y:S01]  /*0d40*/  LDCU UR34, c[0x0][0x36c] ;  /* 0x00006d80ff2277ac */ /* 0x000ea20008000800 */
[----:B------:R-:W-:Y:S01]  /*0d50*/  NOP ;  /* 0x0000000000007918 */ /* 0x000fe20000000000 */
[----:B------:R-:W-:Y:S01]  /*0d60*/  LOP3.LUT R0, R61, 0x1f, RZ, 0xc0, !PT ;  /* 0x0000001f3d007812 */ /* 0x000fe200078ec0ff */
[----:B------:R-:W-:Y:S01]  /*0d70*/  @!UP0 UMOV UR6, 0x400 ;  /* 0x0000040000068882 */ /* 0x000fe20000000000 */
[----:B------:R-:W-:-:S04]  /*0d80*/  @!UP0 UIADD3 UR4, UPT, UPT, -UR4, 0x100000, URZ ;  /* 0x0010000004048890 */ /* 0x000fc8000fffe1ff */
[----:B------:R-:W-:Y:S02]  /*0d90*/  @!UP0 USHF.L.U32 UR5, UR4, 0xb, URZ ;  /* 0x0000000b04058899 */ /* 0x000fe400080006ff */
[----:B------:R-:W-:Y:S02]  /*0da0*/  @!UP0 USHF.L.U32 UR4, UR4, 0x1, URZ ;  /* 0x0000000104048899 */ /* 0x000fe400080006ff */
[----:B------:R-:W-:Y:S01]  /*0db0*/  @!UP0 ULEA UR6, UR47, UR6, 0x18 ;  /* 0x000000062f068291 */ /* 0x000fe2000f8ec0ff */
[----:B------:R-:W-:Y:S01]  /*0dc0*/  VOTEU.ALL UP0, P0 ;  /* 0x0000000000ff7886 */ /* 0x000fe20000000000 */
[----:B------:R-:W-:Y:S02]  /*0dd0*/  UISETP.NE.AND UP6, UPT, UR25, URZ, UPT ;  /* 0x000000ff1900728c */ /* 0x000fe4000bfc5270 */
[----:B--2---:R-:W-:Y:S01]  /*0de0*/  UISETP.EQ.U32.AND UP1, UPT, UR34, 0x1, UPT ;  /* 0x000000012200788c */ /* 0x004fe2000bf22070 */
[----:B------:R-:W2:Y:S07]  /*0df0*/  FENCE.VIEW.ASYNC.S ;  /* 0x00000000000073c6 */ /* 0x000eae0000000000 */
[----:B--2---:R2:W3:Y:S01]  /*0e00*/  @!UP0 SYNCS.EXCH.64 URZ, [UR6+0xf0], UR4 ;  /* 0x0000f00406ff85b2 */ /* 0x0044e20008000100 */
[----:B------:R-:W-:Y:S05]  /*0e10*/  BRA.U !UP1, `(.L_x_15) ;  /* 0x0000000109087547 */ /* 0x000fea000b800000 */
[----:B-1-3--:R-:W-:Y:S01]  /*0e20*/  UCGABAR_ARV ;  /* 0x00000000000079c7 */ /* 0x00afe20008000000 */
[----:B------:R-:W-:Y:S05]  /*0e30*/  BRA `(.L_x_16) ;  /* 0x0000000000047947 */ /* 0x000fea0003800000 */
.L_x_15:
[----:B-1-3--:R-:W-:Y:S01]  /*0e40*/  NOP ;  /* 0x0000000000007918 */ /* 0x00afe20000000000 */
.L_x_16:
[----:B------:R-:W1:Y:S01]  /*0e50*/  S2UR UR20, SR_CTAID.Y ;  /* 0x00000000001479c3 */ /* 0x000e620000002600 */
[----:B------:R-:W-:-:S05]  /*0e60*/  CS2R.32 R52, SR_CgaSize ;  /* 0x0000000000347805 */ /* 0x000fca0000008a00 */
[----:B------:R-:W-:-:S05]  /*0e70*/  IMAD R52, R52, -0xa0, RZ ;  /* 0xffffff6034347824 */ /* 0x000fca00078e02ff */
[----:B--2---:R-:W-:-:S14]  /*0e80*/  R2UR UR4, R52 ;  /* 0x00000000340472ca */ /* 0x004fdc00000e0000 */
[----:B------:R-:W2:Y:S01]  /*0e90*/  LDCU UR4, c[0x0][UR4+0x2b4] ;  /* 0x00005680040477ac */ /* 0x000ea20008000800 */
[----:B------:R-:W-:-:S05]  /*0ea0*/  CS2R.32 R52, SR_CgaSize ;  /* 0x0000000000347805 */ /* 0x000fca0000008a00 */
[----:B------:R-:W-:-:S05]  /*0eb0*/  IMAD R52, R52, -0xa0, RZ ;  /* 0xffffff6034347824 */ /* 0x000fca00078e02ff */
[----:B------:R-:W-:-:S14]  /*0ec0*/  R2UR UR5, R52 ;  /* 0x00000000340572ca */ /* 0x000fdc00000e0000 */
[----:B------:R-:W3:Y:S01]  /*0ed0*/  LDCU UR5, c[0x0][UR5+0x2b0] ;  /* 0x00005600050577ac */ /* 0x000ee20008000800 */
[----:B------:R-:W4:Y:S01]  /*0ee0*/  S2UR UR28, SR_CTAID.X ;  /* 0x00000000001c79c3 */ /* 0x000f220000002500 */
[----:B------:R-:W-:-:S05]  /*0ef0*/  CS2R.32 R52, SR_CgaSize ;  /* 0x0000000000347805 */ /* 0x000fca0000008a00 */
[----:B------:R-:W-:-:S05]  /*0f00*/  IMAD R52, R52, -0xa0, RZ ;  /* 0xffffff6034347824 */ /* 0x000fca00078e02ff */
[----:B------:R-:W-:-:S14]  /*0f10*/  R2UR UR8, R52 ;  /* 0x00000000340872ca */ /* 0x000fdc00000e0000 */
[----:B------:R-:W3:Y:S01]  /*0f20*/  LDCU UR8, c[0x0][UR8+0x2a4] ;  /* 0x00005480080877ac */ /* 0x000ee20008000800 */
[----:B------:R-:W-:-:S05]  /*0f30*/  CS2R.32 R52, SR_CgaSize ;  /* 0x0000000000347805 */ /* 0x000fca0000008a00 */
[----:B------:R-:W-:-:S05]  /*0f40*/  IMAD R52, R52, -0xa0, RZ ;  /* 0xffffff6034347824 */ /* 0x000fca00078e02ff */
[----:B------:R-:W-:-:S14]  /*0f50*/  R2UR UR63, R52 ;  /* 0x00000000343f72ca */ /* 0x000fdc00000e0000 */
[----:B------:R-:W3:Y:S01]  /*0f60*/  LDCU UR63, c[0x0][UR63+0x2a0] ;  /* 0x000054003f3f77ac */ /* 0x000ee20008000800 */
[----:B------:R-:W-:Y:S02]  /*0f70*/  USHF.L.U32 UR27, UR47, 0x9, URZ ;  /* 0x000000092f1b7899 */ /* 0x000fe400080006ff */
[----:B------:R-:W-:Y:S02]  /*0f80*/  USHF.L.U32 UR29, UR47, 0x3, URZ ;  /* 0x000000032f1d7899 */ /* 0x000fe400080006ff */
[----:B------:R-:W-:Y:S02]  /*0f90*/  USHF.L.U32 UR26, UR47, 0xa, URZ ;  /* 0x0000000a2f1a7899 */ /* 0x000fe400080006ff */
[----:B------:R-:W-:Y:S01]  /*0fa0*/  USHF.L.U32 UR11, UR47, 0x4, URZ ;  /* 0x000000042f0b7899 */ /* 0x000fe200080006ff */
[----:B-1----:R-:W-:Y:S01]  /*0fb0*/  I2FP.F32.U32 R2, UR20 ;  /* 0x0000001400027c45 */ /* 0x002fe20008201000 */
[----:B------:R-:W-:Y:S01]  /*0fc0*/  UMOV UR12, 0x11 ;  /* 0x00000011000c7882 */ /* 0x000fe20000000000 */
[----:B------:R-:W-:Y:S01]  /*0fd0*/  UMOV UR13, 0x5 ;  /* 0x00000005000d7882 */ /* 0x000fe20000000000 */
[----:B------:R-:W1:Y:S02]  /*0fe0*/  LDCU UR30, c[0x0][0xb24] ;  /* 0x00016480ff1e77ac */ /* 0x000e640008000800 */
[----:B--2---:R-:W-:Y:S01]  /*0ff0*/  FMUL R2, R2, UR4 ;  /* 0x0000000402027c20 */ /* 0x004fe20008400000 */
[----:B------:R-:W-:Y:S01]  /*1000*/  ULOP3.LUT UR4, UR46, 0x4, UR47, 0xf8, !UPT ;  /* 0x000000042e047892 */ /* 0x000fe2000f8ef82f */
[----:B----4-:R-:W-:Y:S01]  /*1010*/  I2FP.F32.U32 R3, UR28 ;  /* 0x0000001c00037c45 */ /* 0x010fe20008201000 */
[----:B------:R-:W2:Y:S03]  /*1020*/  LDCU UR45, c[0x0][0xb24] ;  /* 0x00016480ff2d77ac */ /* 0x000ea60008000800 */
[----:B------:R-:W4:Y:S01]  /*1030*/  F2I.U32.TRUNC.NTZ R2, R2 ;  /* 0x0000000200027305 */ /* 0x000f22000020f000 */
[----:B---3--:R-:W-:Y:S01]  /*1040*/  FMUL R3, R3, UR5 ;  /* 0x0000000503037c20 */ /* 0x008fe20008400000 */
[----:B------:R-:W-:-:S02]  /*1050*/  UISETP.GT.U32.AND UP0, UPT, UR4, 0xffff, UPT ;  /* 0x0000ffff0400788c */ /* 0x000fc4000bf04070 */
[----:B------:R-:W-:Y:S02]  /*1060*/  ULOP3.LUT UR5, UR47, 0x3, URZ, 0xc0, !UPT ;  /* 0x000000032f057892 */ /* 0x000fe4000f8ec0ff */
[----:B------:R-:W-:Y:S02]  /*1070*/  USEL UR21, UR4, 0xffff, !UP0 ;  /* 0x0000ffff04157887 */ /* 0x000fe4000c000000 */
[----:B------:R-:W3:Y:S01]  /*1080*/  F2I.U32.TRUNC.NTZ R3, R3 ;  /* 0x0000000300037305 */ /* 0x000ee2000020f000 */
[----:B------:R-:W-:Y:S01]  /*1090*/  UISETP.GT.U32.AND UP1, UPT, UR5, 0xffff, UPT ;  /* 0x0000ffff0500788c */ /* 0x000fe2000bf24070 */
[----:B------:R-:W1:Y:S01]  /*10a0*/  LDCU UR33, c[0x0][0xb30] ;  /* 0x00016600ff2177ac */ /* 0x000e620008000800 */
[----:B----4-:R-:W-:Y:S02]  /*10b0*/  R2UR UR7, R2 ;  /* 0x00000000020772ca */ /* 0x010fe400000e0000 */
[----:B------:R-:W-:Y:S01]  /*10c0*/  USEL UR24, UR5, 0xffff, !UP1 ;  /* 0x0000ffff05187887 */ /* 0x000fe2000c800000 */
[----:B------:R-:W-:Y:S01]  /*10d0*/  PRMT R2, RZ, 0x7610, R2 ;  /* 0x00007610ff027816 */ /* 0x000fe20000000002 */
[----:B------:R-:W-:Y:S01]  /*10e0*/  USHF.L.U32 UR49, UR28, 0x6, URZ ;  /* 0x000000061c317899 */ /* 0x000fe200080006ff */
[----:B---3--:R-:W-:-:S02]  /*10f0*/  R2UR UR6, R3 ;  /* 0x00000000030672ca */ /* 0x008fc400000e0000 */
[----:B------:R-:W-:-:S06]  /*1100*/  PRMT R3, RZ, 0x7610, R3 ;  /* 0x00007610ff037816 */ /* 0x000fcc0000000003 */
[----:B------:R-:W-:-:S04]  /*1110*/  UIADD3 UR4, UPT, UPT, -UR7, URZ, URZ ;  /* 0x000000ff07047290 */ /* 0x000fc8000fffe1ff */
[----:B------:R-:W-:Y:S02]  /*1120*/  UIMAD UR4, UR8, UR4, UR20 ;  /* 0x00000004080472a4 */ /* 0x000fe4000f8e0214 */
[----:B------:R-:W-:-:S04]  /*1130*/  UIADD3 UR5, UPT, UPT, -UR6, URZ, URZ ;  /* 0x000000ff06057290 */ /* 0x000fc8000fffe1ff */
[----:B------:R-:W-:Y:S01]  /*1140*/  IMAD.U32 R52, RZ, RZ, UR4 ;  /* 0x00000004ff347e24 */ /* 0x000fe2000f8e00ff */
[----:B------:R-:W-:Y:S01]  /*1150*/  UIMAD UR63, UR63, UR5, UR28 ;  /* 0x000000053f3f72a4 */ /* 0x000fe2000f8e021c */
[----:B-12---:R-:W-:Y:S11]  /*1160*/  BRA.U UP6, `(.L_x_17) ;  /* 0x0000000106687547 */ /* 0x006ff6000b800000 */
[----:B------:R-:W-:Y:S01]  /*1170*/  R2UR UR14, R52 ;  /* 0x00000000340e72ca */ /* 0x000fe200000e0000 */
[----:B------:R-:W-:Y:S02]  /*1180*/  ULOP3.LUT UR4, UR63, 0x2, URZ, 0x3c, !UPT ;  /* 0x000000023f047892 */ /* 0x000fe4000f8e3cff */
[----:B------:R-:W-:-:S10]  /*1190*/  ULOP3.LUT UR10, UR63, 0xfffffffe, URZ, 0xc0, !UPT ;  /* 0xfffffffe3f0a7892 */ /* 0x000fd4000f8ec0ff */
[----:B------:R-:W-:Y:S02]  /*11a0*/  UISETP.NE.AND UP0, UPT, UR14, URZ, UPT ;  /* 0x000000ff0e00728c */ /* 0x000fe4000bf05270 */
[----:B------:R-:W-:Y:S02]  /*11b0*/  UISETP.NE.AND UP2, UPT, UR14, 0x1, UPT ;  /* 0x000000010e00788c */ /* 0x000fe4000bf45270 */
[----:B------:R-:W-:Y:S02]  /*11c0*/  UISETP.GT.U32.AND UP4, UPT, UR63, 0x1, UP0 ;  /* 0x000000013f00788c */ /* 0x000fe40008784070 */
[----:B------:R-:W-:Y:S02]  /*11d0*/  UISETP.GT.U32.AND UP3, UPT, UR63, 0x1, UP2 ;  /* 0x000000013f00788c */ /* 0x000fe40009764070 */
[----:B------:R-:W-:Y:S02]  /*11e0*/  UISETP.GT.U32.AND UP1, UPT, UR4, 0x1, UP0 ;  /* 0x000000010400788c */ /* 0x000fe40008724070 */
[----:B------:R-:W-:-:S02]  /*11f0*/  UISETP.GT.U32.AND UP0, UPT, UR4, 0x1, UP2 ;  /* 0x000000010400788c */ /* 0x000fc40009704070 */
[----:B------:R-:W-:Y:S02]  /*1200*/  USEL UR6, URZ, 0x1, UP4 ;  /* 0x00000001ff067887 */ /* 0x000fe4000a000000 */
[----:B------:R-:W-:Y:S02]  /*1210*/  USEL UR5, URZ, 0x10, UP3 ;  /* 0x00000010ff057887 */ /* 0x000fe40009800000 */
[----:B------:R-:W-:Y:S02]  /*1220*/  USEL UR4, URZ, 0x2, UP4 ;  /* 0x00000002ff047887 */ /* 0x000fe4000a000000 */
[----:B------:R-:W-:Y:S02]  /*1230*/  USEL UR9, URZ, 0x20, UP3 ;  /* 0x00000020ff097887 */ /* 0x000fe40009800000 */
[----:B------:R-:W-:Y:S02]  /*1240*/  USEL UR8, URZ, 0x4, UP1 ;  /* 0x00000004ff087887 */ /* 0x000fe40008800000 */
[----:B------:R-:W-:-:S02]  /*1250*/  UIADD3 UR4, UPT, UPT, UR4, UR5, UR6 ;  /* 0x0000000504047290 */ /* 0x000fc4000fffe006 */
[----:B------:R-:W-:Y:S02]  /*1260*/  USEL UR6, URZ, 0x8, UP1 ;  /* 0x00000008ff067887 */ /* 0x000fe40008800000 */
[----:B------:R-:W-:Y:S02]  /*1270*/  USEL UR7, URZ, 0x40, UP0 ;  /* 0x00000040ff077887 */ /* 0x000fe40008000000 */
[----:B------:R-:W-:Y:S02]  /*1280*/  UIADD3 UR5, UPT, UPT, UR8, UR9, UR4 ;  /* 0x0000000908057290 */ /* 0x000fe4000fffe004 */
[----:B------:R-:W-:Y:S02]  /*1290*/  ULEA UR4, UR14, UR10, 0x2 ;  /* 0x0000000a0e047291 */ /* 0x000fe4000f8e10ff */
[----:B------:R-:W-:Y:S02]  /*12a0*/  USEL UR8, URZ, 0x80, UP0 ;  /* 0x00000080ff087887 */ /* 0x000fe40008000000 */
[----:B------:R-:W-:-:S03]  /*12b0*/  UIADD3 UR5, UPT, UPT, UR6, UR7, UR5 ;  /* 0x0000000706057290 */ /* 0x000fc6000fffe005 */
[----:B------:R-:W-:Y:S01]  /*12c0*/  UMOV UR6, 0x3 ;  /* 0x0000000300067882 */ /* 0x000fe20000000000 */
[----:B------:R-:W-:Y:S02]  /*12d0*/  UIADD3 UR5, UPT, UPT, UR5, UR8, URZ ;  /* 0x0000000805057290 */ /* 0x000fe4000fffe0ff */
[----:B------:R-:W-:-:S04]  /*12e0*/  USHF.L.U32 UR4, UR6, UR4, URZ ;  /* 0x0000000406047299 */ /* 0x000fc800080006ff */
[----:B------:R-:W-:Y:S02]  /*12f0*/  MOV R3, UR5 ;  /* 0x0000000500037c02 */ /* 0x000fe40008000f00 */
[----:B------:R-:W-:-:S07]  /*1300*/  IMAD.U32 R2, RZ, RZ, UR4 ;  /* 0x00000004ff027e24 */ /* 0x000fce000f8e00ff */
.L_x_17:
[----:B------:R-:W1:Y:S01]  /*1310*/  S2UR UR36, SR_CTAID.Z ;  /* 0x00000000002479c3 */ /* 0x000e620000002700 */
[----:B------:R-:W-:Y:S02]  /*1320*/  UISETP.GE.AND UP0, UPT, UR30, 0x1, UPT ;  /* 0x000000011e00788c */ /* 0x000fe4000bf06270 */
[----:B------:R-:W-:Y:S02]  /*1330*/  ULOP3.LUT UR24, UR24, 0xffff, URZ, 0xc0, !UPT ;  /* 0x0000ffff18187892 */ /* 0x000fe4000f8ec0ff */
[----:B------:R-:W-:Y:S02]  /*1340*/  ULOP3.LUT UR21, UR21, 0xffff, URZ, 0xc0, !UPT ;  /* 0x0000ffff15157892 */ /* 0x000fe4000f8ec0ff */
[----:B------:R-:W-:Y:S02]  /*1350*/  UISETP.NE.AND UP3, UPT, UR25, 0x2, UPT ;  /* 0x000000021900788c */ /* 0x000fe4000bf65270 */
[----:B------:R-:W-:Y:S02]  /*1360*/  ULOP3.LUT UR27, UR27, 0x800, URZ, 0xc0, !UPT ;  /* 0x000008001b1b7892 */ /* 0x000fe4000f8ec0ff */
[----:B------:R-:W-:-:S02]  /*1370*/  ULOP3.LUT UR29, UR29, 0x20, URZ, 0xc0, !UPT ;  /* 0x000000201d1d7892 */ /* 0x000fc4000f8ec0ff */
[----:B------:R-:W-:Y:S02]  /*1380*/  ULOP3.LUT UR26, UR26, 0x800, URZ, 0xc0, !UPT ;  /* 0x000008001a1a7892 */ /* 0x000fe4000f8ec0ff */
[----:B------:R-:W-:Y:S02]  /*1390*/  ULOP3.LUT UR32, UR11, 0x20, URZ, 0xc0, !UPT ;  /* 0x000000200b207892 */ /* 0x000fe4000f8ec0ff */
[----:B------:R-:W-:Y:S02]  /*13a0*/  ULOP3.LUT UR49, UR49, 0x40, URZ, 0xc0, !UPT ;  /* 0x0000004031317892 */ /* 0x000fe4000f8ec0ff */
[----:B------:R-:W-:Y:S02]  /*13b0*/  USHF.L.U32 UR24, UR12, UR24, URZ ;  /* 0x000000180c187299 */ /* 0x000fe400080006ff */
[----:B------:R-:W-:Y:S01]  /*13c0*/  USHF.L.U32 UR21, UR13, UR21, URZ ;  /* 0x000000150d157299 */ /* 0x000fe200080006ff */
[----:B------:R-:W-:Y:S11]  /*13d0*/  BRA.U !UP0, `(.L_x_18) ;  /* 0x0000000108d47547 */ /* 0x000ff6000b800000 */
[----:B------:R-:W2:Y:S01]  /*13e0*/  LDCU.128 UR12, c[0x0][0xb10] ;  /* 0x00016200ff0c77ac */ /* 0x000ea20008000c00 */
[----:B------:R-:W3:Y:S01]  /*13f0*/  LDCU UR6, c[0x0][0x370] ;  /* 0x00006e00ff0677ac */ /* 0x000ee20008000800 */
[----:B------:R-:W4:Y:S01]  /*1400*/  LDCU UR5, c[0x0][0x374] ;  /* 0x00006e80ff0577ac */ /* 0x000f220008000800 */
[----:B------:R-:W1:Y:S01]  /*1410*/  LDCU UR31, c[0x0][0xb0c] ;  /* 0x00016180ff1f77ac */ /* 0x000e620008000800 */
[----:B------:R-:W1:Y:S01]  /*1420*/  LDCU UR7, c[0x0][0xb20] ;  /* 0x00016400ff0777ac */ /* 0x000e620008000800 */
[----:B------:R-:W1:Y:S01]  /*1430*/  LDCU.64 UR8, c[0x0][0xb28] ;  /* 0x00016500ff0877ac */ /* 0x000e620008000a00 */
[----:B--2---:R-:W-:Y:S02]  /*1440*/  UISETP.NE.AND UP0, UPT, UR14, 0x1, UPT ;  /* 0x000000010e00788c */ /* 0x004fe4000bf05270 */
[----:B----4-:R-:W-:Y:S02]  /*1450*/  UIMAD.WIDE.U32 UR10, UR5, UR15, URZ ;  /* 0x0000000f050a72a5 */ /* 0x010fe4000f8e00ff */
[----:B---3--:R-:W-:-:S02]  /*1460*/  UIMAD.WIDE.U32 UR18, UR6, UR12, URZ ;  /* 0x0000000c061272a5 */ /* 0x008fc4000f8e00ff */
[----:B-1----:R-:W-:Y:S02]  /*1470*/  UISETP.NE.AND UP1, UPT, UR31, 0x1, UPT ;  /* 0x000000011f00788c */ /* 0x002fe4000bf25270 */
[----:B------:R-:W-:Y:S01]  /*1480*/  UISETP.NE.AND UP2, UPT, UR30, 0x1, UPT ;  /* 0x000000011e00788c */ /* 0x000fe2000bf45270 */
[----:B------:R-:W-:Y:S02]  /*1490*/  UMOV UR10, UR11 ;  /* 0x0000000b000a7c82 */ /* 0x000fe40008000000 */
[----:B------:R-:W-:Y:S01]  /*14a0*/  UMOV UR18, UR19 ;  /* 0x0000001300127c82 */ /* 0x000fe20008000000 */
[----:B------:R-:W-:Y:S02]  /*14b0*/  @UP0 USHF.R.U32.HI UR5, URZ, UR7, UR10 ;  /* 0x00000007ff050299 */ /* 0x000fe4000801160a */
[----:B------:R-:W-:Y:S02]  /*14c0*/  UIMAD.WIDE.U32 UR22, UR20, UR15, URZ ;  /* 0x0000000f141672a5 */ /* 0x000fe4000f8e00ff */
[----:B------:R-:W-:-:S02]  /*14d0*/  UIMAD.WIDE.U32 UR10, UR5, UR8, URZ ;  /* 0x00000008050a72a5 */ /* 0x000fc4000f8e00ff */
[----:B------:R-:W-:Y:S02]  /*14e0*/  @UP1 USHF.R.U32.HI UR6, URZ, UR13, UR18 ;  /* 0x0000000dff061299 */ /* 0x000fe40008011612 */
[----:B------:R-:W-:Y:S02]  /*14f0*/  UIMAD.WIDE.U32 UR16, UR28, UR12, URZ ;  /* 0x0000000c1c1072a5 */ /* 0x000fe4000f8e00ff */
[----:B------:R-:W-:Y:S01]  /*1500*/  UIMAD.WIDE.U32 UR18, UR6, UR8, URZ ;  /* 0x00000008061272a5 */ /* 0x000fe2000f8e00ff */
[----:B------:R-:W-:Y:S01]  /*1510*/  UMOV UR4, UR23 ;  /* 0x0000001700047c82 */ /* 0x000fe20008000000 */
[----:B------:R-:W-:Y:S01]  /*1520*/  UMOV UR10, UR11 ;  /* 0x0000000b000a7c82 */ /* 0x000fe20008000000 */
[----:B------:R-:W-:Y:S02]  /*1530*/  USHF.R.U32.HI UR4, URZ, UR7, UR4 ;  /* 0x00000007ff047299 */ /* 0x000fe40008011604 */
[----:B------:R-:W-:Y:S01]  /*1540*/  @UP2 USHF.R.U32.HI UR5, URZ, UR9, UR10 ;  /* 0x00000009ff052299 */ /* 0x000fe2000801160a */
[----:B------:R-:W-:Y:S01]  /*1550*/  UMOV UR16, UR17 ;  /* 0x0000001100107c82 */ /* 0x000fe20008000000 */
[----:B------:R-:W-:Y:S01]  /*1560*/  UMOV UR18, UR19 ;  /* 0x0000001300127c82 */ /* 0x000fe20008000000 */
[----:B------:R-:W-:-:S02]  /*1570*/  USHF.R.U32.HI UR13, URZ, UR13, UR16 ;  /* 0x0000000dff0d7299 */ /* 0x000fc40008011610 */
[----:B------:R-:W-:Y:S02]  /*1580*/  USEL UR4, UR20, UR4, !UP0 ;  /* 0x0000000414047287 */ /* 0x000fe4000c000000 */
[----:B------:R-:W-:Y:S02]  /*1590*/  @UP2 USHF.R.U32.HI UR6, URZ, UR9, UR18 ;  /* 0x00000009ff062299 */ /* 0x000fe40008011612 */
[----:B------:R-:W-:Y:S02]  /*15a0*/  UIMAD UR7, UR5, UR30, URZ ;  /* 0x0000001e050772a4 */ /* 0x000fe4000f8e02ff */
[----:B------:R-:W-:Y:S02]  /*15b0*/  USEL UR5, UR28, UR13, !UP1 ;  /* 0x0000000d1c057287 */ /* 0x000fe4000c800000 */
[----:B------:R-:W-:Y:S02]  /*15c0*/  UIMAD UR12, UR6, UR30, URZ ;  /* 0x0000001e060c72a4 */ /* 0x000fe4000f8e02ff */
[----:B------:R-:W-:-:S02]  /*15d0*/  UISETP.GE.AND UP0, UPT, UR4, UR7, UPT ;  /* 0x000000070400728c */ /* 0x000fc4000bf06270 */
[----:B------:R-:W-:Y:S02]  /*15e0*/  UIMAD.WIDE.U32 UR10, UR4, UR8, URZ ;  /* 0x00000008040a72a5 */ /* 0x000fe4000f8e00ff */
[----:B------:R-:W-:Y:S02]  /*15f0*/  UISETP.GE.OR UP0, UPT, UR5, UR12, UP0 ;  /* 0x0000000c0500728c */ /* 0x000fe40008706670 */
[----:B------:R-:W-:Y:S02]  /*1600*/  UIMAD.WIDE.U32 UR12, UR5, UR8, URZ ;  /* 0x00000008050c72a5 */ /* 0x000fe4000f8e00ff */
[----:B------:R-:W-:Y:S01]  /*1610*/  UIADD3 UR10, UPT, UPT, -UR4, URZ, URZ ;  /* 0x000000ff040a7290 */ /* 0x000fe2000fffe1ff */
[----:B------:R-:W-:Y:S01]  /*1620*/  UMOV UR8, UR11 ;  /* 0x0000000b00087c82 */ /* 0x000fe20008000000 */
[----:B------:R-:W-:Y:S02]  /*1630*/  UIADD3 UR11, UPT, UPT, -UR5, URZ, URZ ;  /* 0x000000ff050b7290 */ /* 0x000fe4000fffe1ff */
[----:B------:R-:W-:-:S03]  /*1640*/  USHF.R.U32.HI UR8, URZ, UR9, UR8 ;  /* 0x00000009ff087299 */ /* 0x000fc60008011608 */
[----:B------:R-:W-:Y:S01]  /*1650*/  @!UP0 UMOV UR7, UR13 ;  /* 0x0000000d00078c82 */ /* 0x000fe20008000000 */
[----:B------:R-:W-:Y:S02]  /*1660*/  UIMAD UR20, UR14, UR10, UR20 ;  /* 0x0000000a0e1472a4 */ /* 0x000fe4000f8e0214 */
[----:B------:R-:W-:Y:S02]  /*1670*/  USEL UR8, UR4, UR8, !UP2 ;  /* 0x0000000804087287 */ /* 0x000fe4000d000000 */
[----:B------:R-:W-:Y:S02]  /*1680*/  @!UP0 USHF.R.U32.HI UR7, URZ, UR9, UR7 ;  /* 0x00000009ff078299 */ /* 0x000fe40008011607 */
[----:B------:R-:W-:Y:S02]  /*1690*/  UIADD3 UR9, UPT, UPT, -UR8, URZ, URZ ;  /* 0x000000ff08097290 */ /* 0x000fe4000fffe1ff */
[----:B------:R-:W-:Y:S02]  /*16a0*/  @!UP0 USEL UR7, UR5, UR7, !UP2 ;  /* 0x0000000705078287 */ /* 0x000fe4000d000000 */
[----:B------:R-:W-:-:S02]  /*16b0*/  UIMAD UR9, UR30, UR9, UR4 ;  /* 0x000000091e0972a4 */ /* 0x000fc4000f8e0204 */
[----:B------:R-:W-:Y:S02]  /*16c0*/  @!UP0 UIADD3 UR8, UPT, UPT, UR8, -UR7, URZ ;  /* 0x8000000708088290 */ /* 0x000fe4000fffe0ff */
[----:B------:R-:W-:Y:S02]  /*16d0*/  @!UP0 UIMAD UR6, UR9, UR6, UR7 ;  /* 0x00000006090682a4 */ /* 0x000fe4000f8e0207 */
[----:B------:R-:W-:Y:S02]  /*16e0*/  @!UP0 UIMAD UR4, UR8, UR30, UR5 ;  /* 0x0000001e080482a4 */ /* 0x000fe4000f8e0205 */
[----:B------:R-:W-:Y:S02]  /*16f0*/  UIMAD UR28, UR31, UR11, UR28 ;  /* 0x0000000b1f1c72a4 */ /* 0x000fe4000f8e021c */
[----:B------:R-:W-:Y:S01]  /*1700*/  UIMAD UR20, UR4, UR14, UR20 ;  /* 0x0000000e041472a4 */ /* 0x000fe2000f8e0214 */
[----:B------:R-:W-:Y:S02]  /*1710*/  @!UP0 UMOV UR5, UR6 ;  /* 0x0000000600058c82 */ /* 0x000fe40008000000 */
[----:B------:R-:W-:-:S12]  /*1720*/  UIMAD UR28, UR5, UR31, UR28 ;  /* 0x0000001f051c72a4 */ /* 0x000fd8000f8e021c */
.L_x_18:
[----:B------:R-:W-:-:S09]  /*1730*/  UISETP.NE.AND UP0, UPT, UR33, 0x1, UPT ;  /* 0x000000012100788c */ /* 0x000fd2000bf05270 */
[----:B------:R-:W-:Y:S05]  /*1740*/  BRA.U UP0, `(.L_x_19) ;  /* 0x0000000100447547 */ /* 0x000fea000b800000 */
[----:B------:R-:W2:Y:S01]  /*1750*/  LDCU.128 UR8, c[0x0][0xb10] ;  /* 0x00016200ff0877ac */ /* 0x000ea20008000c00 */
[----:B------:R-:W3:Y:S01]  /*1760*/  LDCU UR12, c[0x0][0xb0c] ;  /* 0x00016180ff0c77ac */ /* 0x000ee20008000800 */
[----:B------:R-:W4:Y:S01]  /*1770*/  LDCU UR13, c[0x0][0xb20] ;  /* 0x00016400ff0d77ac */ /* 0x000f220008000800 */
[----:B--2---:R-:W-:Y:S02]  /*1780*/  UIMAD.WIDE.U32 UR6, UR28, UR8, URZ ;  /* 0x000000081c0672a5 */ /* 0x004fe4000f8e00ff */
[----:B------:R-:W-:Y:S02]  /*1790*/  UIMAD.WIDE.U32 UR4, UR20, UR11, URZ ;  /* 0x0000000b140472a5 */ /* 0x000fe4000f8e00ff */
[----:B---3--:R-:W-:Y:S02]  /*17a0*/  UISETP.NE.AND UP1, UPT, UR12, 0x1, UPT ;  /* 0x000000010c00788c */ /* 0x008fe4000bf25270 */
[----:B------:R-:W-:Y:S01]  /*17b0*/  UISETP.NE.AND UP0, UPT, UR10, 0x1, UPT ;  /* 0x000000010a00788c */ /* 0x000fe2000bf05270 */
[----:B------:R-:W-:-:S02]  /*17c0*/  UMOV UR6, UR7 ;  /* 0x0000000700067c82 */ /* 0x000fc40008000000 */
[----:B------:R-:W-:Y:S01]  /*17d0*/  UMOV UR4, UR5 ;  /* 0x0000000500047c82 */ /* 0x000fe20008000000 */
[----:B------:R-:W-:Y:S02]  /*17e0*/  USHF.R.U32.HI UR9, URZ, UR9, UR6 ;  /* 0x00000009ff097299 */ /* 0x000fe40008011606 */
[----:B----4-:R-:W-:Y:S02]  /*17f0*/  USHF.R.U32.HI UR4, URZ, UR13, UR4 ;  /* 0x0000000dff047299 */ /* 0x010fe40008011604 */
[----:B------:R-:W-:Y:S02]  /*1800*/  USEL UR5, UR28, UR9, !UP1 ;  /* 0x000000091c057287 */ /* 0x000fe4000c800000 */
[----:B------:R-:W-:-:S04]  /*1810*/  USEL UR4, UR20, UR4, !UP0 ;  /* 0x0000000414047287 */ /* 0x000fc8000c000000 */
[----:B------:R-:W-:Y:S02]  /*1820*/  UIADD3 UR6, UPT, UPT, UR5, -UR4, URZ ;  /* 0x8000000405067290 */ /* 0x000fe4000fffe0ff */
[----:B------:R-:W-:Y:S02]  /*1830*/  UIADD3 UR4, UPT, UPT, -UR5, UR4, URZ ;  /* 0x0000000405047290 */ /* 0x000fe4000fffe1ff */
[----:B------:R-:W-:Y:S02]  /*1840*/  UIMAD UR20, UR6, UR10, UR20 ;  /* 0x0000000a061472a4 */ /* 0x000fe4000f8e0214 */
[----:B------:R-:W-:-:S12]  /*1850*/  UIMAD UR28, UR4, UR12, UR28 ;  /* 0x0000000c041c72a4 */ /* 0x000fd8000f8e021c */
.L_x_19:
[----:B------:R-:W-:-:S09]  /*1860*/  UISETP.EQ.U32.AND UP0, UPT, UR34, 0x1, UPT ;  /* 0x000000012200788c */ /* 0x000fd2000bf02070 */
[----:B------:R-:W-:Y:S05]  /*1870*/  BRA.U !UP0, `(.L_x_20) ;  /* 0x00000001080c7547 */ /* 0x000fea000b800000 */
[----:B------:R-:W-:Y:S01]  /*1880*/  UCGABAR_WAIT ;  /* 0x0000000000007dc7 */ /* 0x000fe20008000000 */
[----:B------:R-:W-:Y:S01]  /*1890*/  CCTL.IVALL ;  /* 0x00000000ff00798f */ /* 0x000fe20002000000 */
[----:B------:R-:W-:Y:S05]  /*18a0*/  BRA `(.L_x_21) ;  /* 0x0000000000047947 */ /* 0x000fea0003800000 */
.L_x_20:
[----:B------:R-:W-:Y:S06]  /*18b0*/  BAR.SYNC.DEFER_BLOCKING 0x0 ;  /* 0x0000000000007b1d */ /* 0x000fec0000010000 */
.L_x_21:
[----:B------:R-:W-:Y:S05]  /*18c0*/  BRA.U UP3, `(.L_x_22) ;  /* 0x0000001103b47547 */ /* 0x000fea000b800000 */
[----:B------:R-:W2:Y:S01]  /*18d0*/  LDCU UR6, c[0x0][0x38c] ;  /* 0x00007180ff0677ac */ /* 0x000ea20008000800 */
[----:B------:R-:W-:Y:S01]  /*18e0*/  PLOP3.LUT P1, PT, PT, PT, UP5, 0x80, 0x8 ;  /* 0x000000000008781c */ /* 0x000fe20003f2f058 */
[----:B------:R-:W-:Y:S01]  /*18f0*/  IMAD.MOV.U32 R12, RZ, RZ, 0x1 ;  /* 0x00000001ff0c7424 */ /* 0x000fe200078e00ff */
[----:B------:R-:W-:Y:S02]  /*1900*/  ISETP.NE.AND P2, PT, R0, RZ, P3 ;  /* 0x000000ff0000720c */ /* 0x000fe40001f45270 */
[----:B------:R-:W-:Y:S02]  /*1910*/  CS2R R10, SRZ ;  /* 0x00000000000a7805 */ /* 0x000fe4000001ff00 */
[----:B------:R-:W-:Y:S01]  /*1920*/  PLOP3.LUT P1, PT, P1, PT, PT, 0x8, 0x80 ;  /* 0x000000000080781c */ /* 0x000fe20000f2e170 */
[----:B------:R-:W-:Y:S01]  /*1930*/  IMAD.MOV.U32 R9, RZ, RZ, RZ ;  /* 0x000000ffff097224 */ /* 0x000fe200078e00ff */
[----:B------:R-:W3:Y:S01]  /*1940*/  LDCU UR41, c[0x0][0x370] ;  /* 0x00006e00ff2977ac */ /* 0x000ee20008000800 */
[----:B------:R-:W-:Y:S01]  /*1950*/  IMAD.MOV.U32 R8, RZ, RZ, 0x1 ;  /* 0x00000001ff087424 */ /* 0x000fe200078e00ff */
[----:B------:R-:W4:Y:S01]  /*1960*/  LDCU.64 UR30, c[0x0][0x348] ;  /* 0x00006900ff1e77ac */ /* 0x000f220008000a00 */
[----:B------:R-:W-:Y:S01]  /*1970*/  UIADD3 UR46, UPT, UPT, UR49, UR32, URZ ;  /* 0x00000020312e7290 */ /* 0x000fe2000fffe0ff */
[----:B------:R-:W1:Y:S01]  /*1980*/  LDCU UR40, c[0x0][0x374] ;  /* 0x00006e80ff2877ac */ /* 0x000e620008000800 */
[----:B--2---:R-:W-:-:S02]  /*1990*/  UIADD3 UR5, UPT, UPT, UR6, 0x3f, URZ ;  /* 0x0000003f06057890 */ /* 0x004fc4000fffe0ff */
[----:B------:R-:W-:Y:S02]  /*19a0*/  UIADD3 UR50, UPT, UPT, UR6, 0x7e, URZ ;  /* 0x0000007e06327890 */ /* 0x000fe4000fffe0ff */
[----:B------:R-:W-:Y:S01]  /*19b0*/  USHF.R.S32.HI UR4, URZ, 0x1f, UR5 ;  /* 0x0000001fff047899 */ /* 0x000fe20008011405 */
[----:B------:R-:W-:-:S03]  /*19c0*/  UMOV UR7, URZ ;  /* 0x000000ff00077c82 */ /* 0x000fc60008000000 */
[----:B------:R-:W-:Y:S02]  /*19d0*/  ULEA.HI UR4, UR4, UR5, URZ, 0x6 ;  /* 0x0000000504047291 */ /* 0x000fe4000f8f30ff */
[----:B------:R-:W-:Y:S02]  /*19e0*/  UIADD3 UR5, UPT, UPT, UR6, -0x1, URZ ;  /* 0xffffffff06057890 */ /* 0x000fe4000fffe0ff */
[----:B------:R-:W-:Y:S02]  /*19f0*/  USHF.R.S32.HI UR43, URZ, 0x6, UR4 ;  /* 0x00000006ff2b7899 */ /* 0x000fe40008011404 */
[----:B------:R-:W-:Y:S02]  /*1a00*/  UISETP.GE.U32.AND UP1, UPT, UR5, -0x7f, UPT ;  /* 0xffffff810500788c */ /* 0x000fe4000bf26070 */
[----:B------:R-:W-:-:S04]  /*1a10*/  UISETP.LT.U32.AND UP0, UPT, UR43, 0x2, UPT ;  /* 0x000000022b00788c */ /* 0x000fc8000bf01070 */
[----:B------:R-:W-:Y:S02]  /*1a20*/  USEL UR42, UR43, 0x2, UP0 ;  /* 0x000000022b2a7887 */ /* 0x000fe40008000000 */
[----:B------:R-:W-:Y:S02]  /*1a30*/  UISETP.NE.AND UP0, UPT, UR25, URZ, UPT ;  /* 0x000000ff1900728c */ /* 0x000fe4000bf05270 */
[----:B------:R-:W-:Y:S02]  /*1a40*/  UIADD3 UR4, UPT, UPT, UR42, -0x1, URZ ;  /* 0xffffffff2a047890 */ /* 0x000fe4000fffe0ff */
[----:B------:R-:W-:Y:S02]  /*1a50*/  @UP1 UIADD3 UR4, UPT, UPT, UR42, URZ, URZ ;  /* 0x000000ff2a041290 */ /* 0x000fe4000fffe0ff */
[----:B------:R-:W-:Y:S02]  /*1a60*/  USEL UR25, UR52, 0x2, UP0 ;  /* 0x0000000234197887 */ /* 0x000fe40008000000 */
[----:B------:R-:W-:-:S02]  /*1a70*/  UIADD3 UR48, UPT, UPT, UR43, -UR42, URZ ;  /* 0x8000002a2b307290 */ /* 0x000fc4000fffe0ff */
[----:B------:R-:W-:Y:S02]  /*1a80*/  UIADD3 UR37, UPT, UPT, UR4, 0x1, URZ ;  /* 0x0000000104257890 */ /* 0x000fe4000fffe0ff */
[----:B-1-34-:R-:W-:-:S12]  /*1a90*/  UIADD3 UR44, UPT, UPT, -UR4, URZ, URZ ;  /* 0x000000ff042c7290 */ /* 0x01afd8000fffe1ff */
.L_x_42:
[----:B------:R-:W-:Y:S01]  /*1aa0*/  UISETP.NE.AND UP0, UPT, UR47, URZ, UPT ;  /* 0x000000ff2f00728c */ /* 0x000fe2000bf05270 */
[----:B------:R-:W1:Y:S08]  /*1ab0*/  S2UR UR47, SR_CgaCtaId ;  /* 0x00000000002f79c3 */ /* 0x000e700000008800 */
[----:B------:R-:W-:Y:S05]  /*1ac0*/  BRA.U UP0, `(.L_x_23) ;  /* 0x0000000100347547 */ /* 0x000fea000b800000 */
[----:B------:R-:W2:Y:S01]  /*1ad0*/  S2R R0, SR_CgaCtaId ;  /* 0x0000000000007919 */ /* 0x000ea20000008800 */
[----:B------:R-:W-:-:S04]  /*1ae0*/  MOV R2, 0x400 ;  /* 0x0000040000027802 */ /* 0x000fc80000000f00 */
[----:B--2---:R-:W-:Y:S02]  /*1af0*/  LEA R0, R0, R2, 0x18 ;  /* 0x0000000200007211 */ /* 0x004fe400078ec0ff */
[----:B------:R-:W-:-:S03]  /*1b00*/  SHF.L.U32 R2, R8, 0x1f, RZ ;  /* 0x0000001f08027819 */ /* 0x000fc600000006ff */
[----:B------:R-:W-:-:S04]  /*1b10*/  IMAD R0, R9, 0x8, R0 ;  /* 0x0000000809007824 */ /* 0x000fc800078e0200 */
[----:B------:R-:W2:Y:S02]  /*1b20*/  SYNCS.PHASECHK.TRANS64.TRYWAIT P0, [R0+URZ+0xe0], R2 ;  /* 0x0000e002000075a7 */ /* 0x000ea400080011ff */
[----:B--2---:R-:W-:Y:S05]  /*1b30*/  @!P0 BRA `(.L_x_24) ;  /* 0x0000007000a48947 */ /* 0x004fea0003800000 */
.L_x_147:
[----:B------:R-:W-:Y:S01]  /*1b40*/  VIADD R9, R9, 0x1 ;  /* 0x0000000109097836 */ /* 0x000fe20000000000 */
[----:B------:R2:W-:Y:S04]  /*1b50*/  SYNCS.ARRIVE.TRANS64.A1T0 RZ, [R0+URZ+0xd0], RZ ;  /* 0x0000d0ff00ff79a7 */ /* 0x0005e800081000ff */
[----:B------:R-:W-:-:S04]  /*1b60*/  ISETP.NE.AND P0, PT, R9, 0x2, PT ;  /* 0x000000020900780c */ /* 0x000fc80003f05270 */
[----:B------:R-:W-:Y:S02]  /*1b70*/  SEL R9, R9, RZ, P0 ;  /* 0x000000ff09097207 */ /* 0x000fe40000000000 */
[----:B--2---:R-:W-:-:S04]  /*1b80*/  SEL R0, RZ, 0x1, P0 ;  /* 0x00000001ff007807 */ /* 0x004fc80000000000 */
[----:B------:R-:W-:-:S07]  /*1b90*/  LOP3.LUT R8, R8, R0, RZ, 0x3c, !PT ;  /* 0x0000000008087212 */ /* 0x000fce00078e3cff */
.L_x_23:
[----:B------:R-:W-:Y:S01]  /*1ba0*/  UMOV UR6, 0x400 ;  /* 0x0000040000067882 */ /* 0x000fe20000000000 */
[----:B------:R-:W-:Y:S01]  /*1bb0*/  UISETP.GE.U32.AND UP0, UPT, UR50, 0x7f, UPT ;  /* 0x0000007f3200788c */ /* 0x000fe2000bf06070 */
[----:B------:R-:W-:Y:S01]  /*1bc0*/  SHF.L.U32 R0, R12, 0x1f, RZ ;  /* 0x0000001f0c007819 */ /* 0x000fe200000006ff */
[----:B-1----:R-:W-:Y:S02]  /*1bd0*/  ULEA UR6, UR47, UR6, 0x18 ;  /* 0x000000062f067291 */ /* 0x002fe4000f8ec0ff */
[----:B------:R-:W-:Y:S02]  /*1be0*/  ULEA UR11, UR20, UR46, 0x7 ;  /* 0x0000002e140b7291 */ /* 0x000fe4000f8e38ff */
[----:B------:R-:W-:Y:S01]  /*1bf0*/  ULEA UR4, UR7, UR6, 0x3 ;  /* 0x0000000607047291 */ /* 0x000fe2000f8e18ff */
[----:B------:R-:W-:-:S08]  /*1c00*/  UMOV UR13, URZ ;  /* 0x000000ff000d7c82 */ /* 0x000fd00008000000 */
[----:B------:R1:W2:Y:S01]  /*1c10*/  SYNCS.PHASECHK.TRANS64.TRYWAIT P0, [UR4+0x10], R0 ;  /* 0x00001000ff0075a7 */ /* 0x0002a20008001104 */
[----:B------:R-:W-:-:S04]  /*1c20*/  ULEA.HI UR4, UR28, UR28, URZ, 0x1 ;  /* 0x0000001c1c047291 */ /* 0x000fc8000f8f08ff */
[----:B------:R-:W-:-:S04]  /*1c30*/  USHF.L.U32 UR4, UR4, 0x6, URZ ;  /* 0x0000000604047899 */ /* 0x000fc800080006ff */
[----:B------:R-:W-:Y:S01]  /*1c40*/  ULOP3.LUT UR34, UR49, 0xffffff80, UR4, 0xf8, !UPT ;  /* 0xffffff8031227892 */ /* 0x000fe2000f8ef804 */
[----:B------:R-:W-:Y:S11]  /*1c50*/  BRA.U !UP0, `(.L_x_25) ;  /* 0x0000000108d87547 */ /* 0x000ff6000b800000 */
[----:B------:R-:W-:Y:S01]  /*1c60*/  UMOV UR18, UR44 ;  /* 0x0000002c00127c82 */ /* 0x000fe20008000000 */
[----:B------:R-:W-:Y:S01]  /*1c70*/  UMOV UR4, UR7 ;  /* 0x0000000700047c82 */ /* 0x000fe20008000000 */
[----:B------:R-:W-:Y:S01]  /*1c80*/  UMOV UR10, URZ ;  /* 0x000000ff000a7c82 */ /* 0x000fe20008000000 */
[----:B------:R-:W-:-:S05]  /*1c90*/  UMOV UR35, UR29 ;  /* 0x0000001d00237c82 */ /* 0x000fca0008000000 */
.L_x_31:
[----:B------:R-:W-:Y:S01]  /*1ca0*/  ULEA UR33, UR4, UR6, 0x3 ;  /* 0x0000000604217291 */ /* 0x000fe2000f8e18ff */
[----:B------:R-:W-:Y:S01]  /*1cb0*/  @P3 MOV R2, 0x8000 ;  /* 0x0000800000023802 */ /* 0x000fe20000000f00 */
[----:B--2-4-:R-:W-:Y:S10]  /*1cc0*/  @P0 BRA `(.L_x_26) ;  /* 0x00000000000c0947 */ /* 0x014ff40003800000 */
[----:B------:R-:W-:-:S04]  /*1cd0*/  SHF.L.U32 R3, R12, 0x1f, RZ ;  /* 0x0000001f0c037819 */ /* 0x000fc800000006ff */
[----:B------:R-:W2:Y:S02]  /*1ce0*/  SYNCS.PHASECHK.TRANS64.TRYWAIT P0, [UR33+0x10], R3 ;  /* 0x00001003ff0075a7 */ /* 0x000ea40008001121 */
[----:B--2---:R-:W-:Y:S05]  /*1cf0*/  @!P0 BRA `(.L_x_27) ;  /* 0x0000007000488947 */ /* 0x004fea0003800000 */
.L_x_26:
[----:B------:R2:W-:Y:S01]  /*1d00*/  @P3 SYNCS.ARRIVE.TRANS64 RZ, [UR33], R2 ;  /* 0x00000002ffff39a7 */ /* 0x0005e20008000021 */
[----:B------:R-:W-:Y:S02]  /*1d10*/  ULOP3.LUT UR5, UR25, 0x2, URZ, 0xfc, !UPT ;  /* 0x0000000219057892 */ /* 0x000fe4000f8efcff */
[----:B------:R-:W-:Y:S02]  /*1d20*/  UIADD3 UR18, UPT, UPT, UR18, 0x1, URZ ;  /* 0x0000000112127890 */ /* 0x000fe4000fffe0ff */
[----:B------:R-:W-:Y:S02]  /*1d30*/  UISETP.NE.AND UP0, UPT, UR5, 0x2, UPT ;  /* 0x000000020500788c */ /* 0x000fe4000bf05270 */
[----:B------:R-:W-:-:S07]  /*1d40*/  UISETP.NE.AND UP2, UPT, UR18, 0x1, UPT ;  /* 0x000000011200788c */ /* 0x000fce000bf45270 */
[----:B------:R-:W-:Y:S05]  /*1d50*/  BRA.U UP0, `(.L_x_28) ;  /* 0x0000000100047547 */ /* 0x000fea000b800000 */
[----:B------:R-:W-:Y:S05]  /*1d60*/  BPT.TRAP 0x1 ;  /* 0x000000040000795c */ /* 0x000fea0000300000 */
.L_x_28:
[----:B------:R-:W-:Y:S04]  /*1d70*/  BSSY.RECONVERGENT B0, `(.L_x_29) ;  /* 0x0000003000007945 */ /* 0x000fe80003800200 */
[----:B------:R-:W-:Y:S05]  /*1d80*/  @!P2 BRA `(.L_x_30) ;  /* 0x000000000004a947 */ /* 0x000fea0003800000 */
[----:B------:R-:W-:Y:S05]  /*1d90*/  BPT.TRAP 0x1 ;  /* 0x000000040000795c */ /* 0x000fea0000300000 */
.L_x_30:
[----:B------:R-:W-:Y:S05]  /*1da0*/  BSYNC.RECONVERGENT B0 ;  /* 0x0000000000007941 */ /* 0x000fea0003800200 */
.L_x_29:
[----:B------:R-:W-:Y:S02]  /*1db0*/  UIADD3 UR5, UPT, UPT, UR4, 0x1, URZ ;  /* 0x0000000104057890 */ /* 0x000fe4000fffe0ff */
[----:B------:R-:W-:Y:S02]  /*1dc0*/  USHF.L.U32 UR4, UR4, 0xc, URZ ;  /* 0x0000000c04047899 */ /* 0x000fe400080006ff */
[----:B------:R-:W-:Y:S02]  /*1dd0*/  UISETP.NE.AND UP0, UPT, UR5, 0x2, UPT ;  /* 0x000000020500788c */ /* 0x000fe4000bf05270 */
[----:B------:R-:W-:Y:S02]  /*1de0*/  ULOP3.LUT UR32, UR27, UR4, URZ, 0xfc, !UPT ;  /* 0x000000041b207292 */ /* 0x000fe4000f8efcff */
[----:B------:R-:W-:Y:S02]  /*1df0*/  USEL UR8, URZ, 0x1, UP0 ;  /* 0x00000001ff087887 */ /* 0x000fe40008000000 */
[----:B------:R-:W-:-:S02]  /*1e00*/  USEL UR7, UR5, URZ, UP0 ;  /* 0x000000ff05077287 */ /* 0x000fc40008000000 */
[----:B------:R-:W-:Y:S02]  /*1e10*/  UIADD3 UR16, UP1, UPT, UR30, 0x80, URZ ;  /* 0x000000801e107890 */ /* 0x000fe4000ff3e0ff */
[----:B------:R-:W-:Y:S01]  /*1e20*/  ULEA UR5, UR7, UR6, 0x3 ;  /* 0x0000000607057291 */ /* 0x000fe2000f8e18ff */
[----:B------:R-:W-:Y:S01]  /*1e30*/  LOP3.LUT R12, R12, UR8, RZ, 0x3c, !PT ;  /* 0x000000080c0c7c12 */ /* 0x000fe2000f8e3cff */
[----:B------:R-:W-:Y:S02]  /*1e40*/  ULOP3.LUT UR8, UR26, UR4, URZ, 0xfc, !UPT ;  /* 0x000000041a087292 */ /* 0x000fe4000f8efcff */
[----:B------:R-:W-:Y:S01]  /*1e50*/  ULEA UR32, UR32, UR6, 0x1 ;  /* 0x0000000620207291 */ /* 0x000fe2000f8e08ff */
[----:B-1----:R-:W-:Y:S01]  /*1e60*/  SHF.L.U32 R0, R12, 0x1f, RZ ;  /* 0x0000001f0c007819 */ /* 0x002fe200000006ff */
[----:B------:R-:W-:Y:S02]  /*1e70*/  UIADD3 UR14, UP0, UPT, UR30, 0x180, URZ ;  /* 0x000001801e0e7890 */ /* 0x000fe4000ff1e0ff */
[----:B------:R-:W-:Y:S01]  /*1e80*/  ULEA UR8, UR8, UR6, 0x1 ;  /* 0x0000000608087291 */ /* 0x000fe2000f8e08ff */
[----:B------:R3:W4:Y:S01]  /*1e90*/  SYNCS.PHASECHK.TRANS64.TRYWAIT P0, [UR5+0x10], R0 ;  /* 0x00001000ff0075a7 */ /* 0x0007220008001105 */
[----:B------:R-:W-:-:S02]  /*1ea0*/  ULOP3.LUT UR33, UR33, 0xfefffff8, URZ, 0xc0, !UPT ;  /* 0xfefffff821217892 */ /* 0x000fc4000f8ec0ff */
[----:B------:R-:W-:Y:S02]  /*1eb0*/  UIADD3.X UR17, UPT, UPT, URZ, UR31, URZ, UP1, !UPT ;  /* 0x0000001fff117290 */ /* 0x000fe40008ffe4ff */
[----:B------:R-:W-:Y:S02]  /*1ec0*/  UIADD3 UR32, UPT, UPT, UR32, 0x4300, URZ ;  /* 0x0000430020207890 */ /* 0x000fe4000fffe0ff */
[----:B------:R-:W-:Y:S02]  /*1ed0*/  UPRMT UR5, URZ, 0x5410, UR24 ;  /* 0x00005410ff057896 */ /* 0x000fe40008000018 */
[----:B------:R-:W-:Y:S02]  /*1ee0*/  UIADD3 UR8, UPT, UPT, UR8, 0x8300, URZ ;  /* 0x0000830008087890 */ /* 0x000fe4000fffe0ff */
[----:B------:R-:W-:Y:S02]  /*1ef0*/  UIADD3.X UR15, UPT, UPT, URZ, UR31, URZ, UP0, !UPT ;  /* 0x0000001fff0f7290 */ /* 0x000fe400087fe4ff */
[----:B------:R-:W-:Y:S01]  /*1f00*/  UPRMT UR4, URZ, 0x5410, UR21 ;  /* 0x00005410ff047896 */ /* 0x000fe20008000015 */
[----:B------:R-:W-:Y:S01]  /*1f10*/  UMOV UR22, 0x0 ;  /* 0x0000000000167882 */ /* 0x000fe20000000000 */
[----:B------:R-:W-:Y:S01]  /*1f20*/  UMOV UR23, 0x10000000 ;  /* 0x1000000000177882 */ /* 0x000fe20000000000 */
[----:B------:R-:W-:Y:S01]  /*1f30*/  UMOV UR12, UR36 ;  /* 0x00000024000c7c82 */ /* 0x000fe20008000000 */
[----:B------:R-:W-:Y:S01]  /*1f40*/  UMOV UR9, UR33 ;  /* 0x0000002100097c82 */ /* 0x000fe20008000000 */
[----:B------:R1:W-:Y:S01]  /*1f50*/  UTMALDG.3D.MULTICAST.2CTA [UR32], [UR16], UR5, desc[UR22] ;  /* 0x00001620100073b4 */ /* 0x0003e20008211805 */
[----:B------:R-:W-:-:S03]  /*1f60*/  UMOV UR13, UR37 ;  /* 0x00000025000d7c82 */ /* 0x000fc60008000000 */
[----:B------:R2:W-:Y:S01]  /*1f70*/  UTMALDG.3D.MULTICAST.2CTA [UR8], [UR14], UR4, desc[UR22] ;  /* 0x000016080e0073b4 */ /* 0x0005e20008211804 */
[----:B-1----:R-:W-:Y:S02]  /*1f80*/  UIADD3 UR35, UPT, UPT, UR35, 0x40, URZ ;  /* 0x0000004023237890 */ /* 0x002fe4000fffe0ff */
[----:B--2---:R-:W-:Y:S01]  /*1f90*/  UIADD3 UR10, UPT, UPT, UR10, 0x40, URZ ;  /* 0x000000400a0a7890 */ /* 0x004fe2000fffe0ff */
[----:B------:R-:W-:Y:S01]  /*1fa0*/  UMOV UR4, UR7 ;  /* 0x0000000700047c82 */ /* 0x000fe20008000000 */
[----:B---3--:R-:W-:Y:S10]  /*1fb0*/  BRA.U UP2, `(.L_x_31) ;  /* 0xfffffffd02387547 */ /* 0x008ff4000b83ffff */
.L_x_25:
[----:B------:R-:W-:Y:S01]  /*1fc0*/  ULEA UR4, UR7, UR6, 0x3 ;  /* 0x0000000607047291 */ /* 0x000fe2000f8e18ff */
[----:B-1----:R-:W-:Y:S01]  /*1fd0*/  SHF.L.U32 R0, R12, 0x1f, RZ ;  /* 0x0000001f0c007819 */ /* 0x002fe200000006ff */
[----:B------:R-:W-:Y:S01]  /*1fe0*/  @!P1 SYNCS.ARRIVE.TRANS64.A1T0 RZ, [UR6+0x68], RZ ;  /* 0x000068ffffff99a7 */ /* 0x000fe20008100006 */
[----:B------:R-:W-:-:S06]  /*1ff0*/  UISETP.GT.AND UP0, UPT, UR43, UR42, UPT ;  /* 0x0000002a2b00728c */ /* 0x000fcc000bf04270 */
[----:B--2-4-:R1:W2:Y:S03]  /*2000*/  SYNCS.PHASECHK.TRANS64.TRYWAIT P0, [UR4+0x10], R0 ;  /* 0x00001000ff0075a7 */ /* 0x0142a60008001104 */
[----:B------:R-:W-:Y:S05]  /*2010*/  BRA.U !UP0, `(.L_x_32) ;  /* 0x0000000108d47547 */ /* 0x000fea000b800000 */
[----:B------:R-:W-:Y:S01]  /*2020*/  UIADD3 UR28, UPT, UPT, UR48, UR13, URZ ;  /* 0x0000000d301c7290 */ /* 0x000fe2000fffe0ff */
[----:B------:R-:W-:-:S11]  /*2030*/  UMOV UR4, UR7 ;  /* 0x0000000700047c82 */ /* 0x000fd60008000000 */
.L_x_38:
[----:B------:R-:W-:Y:S01]  /*2040*/  ULEA UR17, UR4, UR6, 0x3 ;  /* 0x0000000604117291 */ /* 0x000fe2000f8e18ff */
[----:B--2---:R-:W-:Y:S01]  /*2050*/  @P3 MOV R2, 0x8000 ;  /* 0x0000800000023802 */ /* 0x004fe20000000f00 */
[----:B--2-4-:R-:W-:Y:S10]  /*2060*/  @P0 BRA `(.L_x_33) ;  /* 0x00000000000c0947 */ /* 0x014ff40003800000 */
[----:B------:R-:W-:-:S04]  /*2070*/  SHF.L.U32 R3, R12, 0x1f, RZ ;  /* 0x0000001f0c037819 */ /* 0x000fc800000006ff */
[----:B------:R-:W2:Y:S02]  /*2080*/  SYNCS.PHASECHK.TRANS64.TRYWAIT P0, [UR17+0x10], R3 ;  /* 0x00001003ff0075a7 */ /* 0x000ea40008001111 */
[----:B--2---:R-:W-:Y:S05]  /*2090*/  @!P0 BRA `(.L_x_34) ;  /* 0x0000006c00788947 */ /* 0x004fea0003800000 */
.L_x_33:
[----:B------:R2:W-:Y:S01]  /*20a0*/  @P3 SYNCS.ARRIVE.TRANS64 RZ, [UR17], R2 ;  /* 0x00000002ffff39a7 */ /* 0x0005e20008000011 */
[----:B------:R-:W-:-:S04]  /*20b0*/  ULOP3.LUT UR5, UR25, 0x2, URZ, 0xfc, !UPT ;  /* 0x0000000219057892 */ /* 0x000fc8000f8efcff */
[----:B------:R-:W-:-:S09]  /*20c0*/  UISETP.NE.AND UP0, UPT, UR5, 0x2, UPT ;  /* 0x000000020500788c */ /* 0x000fd2000bf05270 */
[----:B------:R-:W-:Y:S05]  /*20d0*/  BRA.U UP0, `(.L_x_35) ;  /* 0x0000000100047547 */ /* 0x000fea000b800000 */
[----:B------:R-:W-:Y:S05]  /*20e0*/  BPT.TRAP 0x1 ;  /* 0x000000040000795c */ /* 0x000fea0000300000 */
.L_x_35:
[----:B------:R-:W-:Y:S04]  /*20f0*/  BSSY.RECONVERGENT B0, `(.L_x_36) ;  /* 0x0000003000007945 */ /* 0x000fe80003800200 */
[----:B------:R-:W-:Y:S05]  /*2100*/  @!P2 BRA `(.L_x_37) ;  /* 0x000000000004a947 */ /* 0x000fea0003800000 */
[----:B------:R-:W-:Y:S05]  /*2110*/  BPT.TRAP 0x1 ;  /* 0x000000040000795c */ /* 0x000fea0000300000 */
.L_x_37:
[----:B------:R-:W-:Y:S05]  /*2120*/  BSYNC.RECONVERGENT B0 ;  /* 0x0000000000007941 */ /* 0x000fea0003800200 */
.L_x_36:
[----:B------:R-:W-:Y:S02]  /*2130*/  UIADD3 UR5, UPT, UPT, UR4, 0x1, URZ ;  /* 0x0000000104057890 */ /* 0x000fe4000fffe0ff */
[----:B------:R-:W-:Y:S02]  /*2140*/  USHF.L.U32 UR4, UR4, 0xc, URZ ;  /* 0x0000000c04047899 */ /* 0x000fe400080006ff */
[----:B------:R-:W-:Y:S02]  /*2150*/  UISETP.NE.AND UP0, UPT, UR5, 0x2, UPT ;  /* 0x000000020500788c */ /* 0x000fe4000bf05270 */
[----:B------:R-:W-:Y:S02]  /*2160*/  USHF.L.U32 UR10, UR13, 0x6, URZ ;  /* 0x000000060d0a7899 */ /* 0x000fe400080006ff */
[----:B------:R-:W-:Y:S02]  /*2170*/  USEL UR8, URZ, 0x1, UP0 ;  /* 0x00000001ff087887 */ /* 0x000fe40008000000 */
[----:B------:R-:W-:-:S02]  /*2180*/  USEL UR7, UR5, URZ, UP0 ;  /* 0x000000ff05077287 */ /* 0x000fc40008000000 */
[----:B------:R-:W-:Y:S02]  /*2190*/  UIADD3 UR22, UP0, UPT, UR30, 0x180, URZ ;  /* 0x000001801e167890 */ /* 0x000fe4000ff1e0ff */
[----:B------:R-:W-:Y:S01]  /*21a0*/  ULEA UR5, UR7, UR6, 0x3 ;  /* 0x0000000607057291 */ /* 0x000fe2000f8e18ff */
[----:B------:R-:W-:Y:S01]  /*21b0*/  LOP3.LUT R12, R12, UR8, RZ, 0x3c, !PT ;  /* 0x000000080c0c7c12 */ /* 0x000fe2000f8e3cff */
[----:B------:R-:W-:Y:S02]  /*21c0*/  UIADD3 UR13, UPT, UPT, UR13, 0x1, URZ ;  /* 0x000000010d0d7890 */ /* 0x000fe4000fffe0ff */
[----:B------:R-:W-:Y:S01]  /*21d0*/  UIADD3 UR14, UP1, UPT, UR30, 0x80, URZ ;  /* 0x000000801e0e7890 */ /* 0x000fe2000ff3e0ff */
[----:B-1----:R-:W-:Y:S01]  /*21e0*/  SHF.L.U32 R0, R12, 0x1f, RZ ;  /* 0x0000001f0c007819 */ /* 0x002fe200000006ff */
[----:B------:R-:W-:Y:S02]  /*21f0*/  UIADD3.X UR23, UPT, UPT, URZ, UR31, URZ, UP0, !UPT ;  /* 0x0000001fff177290 */ /* 0x000fe400087fe4ff */
[----:B------:R-:W-:Y:S01]  /*2200*/  UISETP.NE.AND UP0, UPT, UR13, UR28, UPT ;  /* 0x0000001c0d00728c */ /* 0x000fe2000bf05270 */
[----:B------:R3:W4:Y:S01]  /*2210*/  SYNCS.PHASECHK.TRANS64.TRYWAIT P0, [UR5+0x10], R0 ;  /* 0x00001000ff0075a7 */ /* 0x0007220008001105 */
[----:B------:R-:W-:-:S02]  /*2220*/  ULOP3.LUT UR5, UR27, UR4, URZ, 0xfc, !UPT ;  /* 0x000000041b057292 */ /* 0x000fc4000f8efcff */
[----:B------:R-:W-:Y:S02]  /*2230*/  ULOP3.LUT UR4, UR26, UR4, URZ, 0xfc, !UPT ;  /* 0x000000041a047292 */ /* 0x000fe4000f8efcff */
[----:B------:R-:W-:Y:S02]  /*2240*/  ULEA UR5, UR5, UR6, 0x1 ;  /* 0x0000000605057291 */ /* 0x000fe4000f8e08ff */
[----:B------:R-:W-:Y:S02]  /*2250*/  ULEA UR4, UR4, UR6, 0x1 ;  /* 0x0000000604047291 */ /* 0x000fe4000f8e08ff */
[----:B------:R-:W-:Y:S02]  /*2260*/  UIADD3 UR16, UPT, UPT, UR5, 0x4300, URZ ;  /* 0x0000430005107890 */ /* 0x000fe4000fffe0ff */
[----:B------:R-:W-:Y:S02]  /*2270*/  ULOP3.LUT UR17, UR17, 0xfefffff8, URZ, 0xc0, !UPT ;  /* 0xfefffff811117892 */ /* 0x000fe4000f8ec0ff */
[----:B------:R-:W-:-:S02]  /*2280*/  ULOP3.LUT UR19, UR29, UR10, URZ, 0xfc, !UPT ;  /* 0x0000000a1d137292 */ /* 0x000fc4000f8efcff */
[----:B------:R-:W-:Y:S02]  /*2290*/  UIADD3.X UR15, UPT, UPT, URZ, UR31, URZ, UP1, !UPT ;  /* 0x0000001fff0f7290 */ /* 0x000fe40008ffe4ff */
[----:B------:R-:W-:Y:S02]  /*22a0*/  UPRMT UR5, URZ, 0x5410, UR24 ;  /* 0x00005410ff057896 */ /* 0x000fe40008000018 */
[----:B------:R-:W-:Y:S02]  /*22b0*/  UIADD3 UR8, UPT, UPT, UR4, 0x8300, URZ ;  /* 0x0000830004087890 */ /* 0x000fe4000fffe0ff */
[----:B------:R-:W-:Y:S01]  /*22c0*/  UPRMT UR4, URZ, 0x5410, UR21 ;  /* 0x00005410ff047896 */ /* 0x000fe20008000015 */
[----:B------:R-:W-:Y:S01]  /*22d0*/  UMOV UR32, 0x0 ;  /* 0x0000000000207882 */ /* 0x000fe20000000000 */
[----:B------:R-:W-:Y:S01]  /*22e0*/  UMOV UR33, 0x10000000 ;  /* 0x1000000000217882 */ /* 0x000fe20000000000 */
[----:B------:R-:W-:Y:S01]  /*22f0*/  UMOV UR18, UR34 ;  /* 0x0000002200127c82 */ /* 0x000fe20008000000 */
[----:B------:R-:W-:Y:S01]  /*2300*/  UMOV UR20, UR36 ;  /* 0x0000002400147c82 */ /* 0x000fe20008000000 */
[----:B------:R-:W-:Y:S01]  /*2310*/  UMOV UR12, UR36 ;  /* 0x00000024000c7c82 */ /* 0x000fe20008000000 */
[----:B------:R-:W-:Y:S01]  /*2320*/  UMOV UR9, UR17 ;  /* 0x0000001100097c82 */ /* 0x000fe20008000000 */
[----:B------:R-:W-:Y:S02]  /*2330*/  UTMALDG.3D.MULTICAST.2CTA [UR16], [UR14], UR5, desc[UR32] ;  /* 0x000020100e0073b4 */ /* 0x000fe40008211805 */
[----:B------:R1:W-:Y:S02]  /*2340*/  UTMALDG.3D.MULTICAST.2CTA [UR8], [UR22], UR4, desc[UR32] ;  /* 0x00002008160073b4 */ /* 0x0003e40008211804 */
[----:B-1----:R-:W-:Y:S01]  /*2350*/  UMOV UR4, UR7 ;  /* 0x0000000700047c82 */ /* 0x002fe20008000000 */
[----:B---3--:R-:W-:Y:S05]  /*2360*/  BRA.U UP0, `(.L_x_38) ;  /* 0xfffffffd00347547 */ /* 0x008fea000b83ffff */
.L_x_32:
[C---:B------:R-:W-:Y:S01]  /*2370*/  LEA R3, R11.reuse, UR6, 0x3 ;  /* 0x000000060b037c11 */ /* 0x040fe2000f8e18ff */
[----:B------:R-:W-:Y:S01]  /*2380*/  NOP ;  /* 0x0000000000007918 */ /* 0x000fe20000000000 */
[----:B-1----:R-:W-:Y:S02]  /*2390*/  SHF.L.U32 R0, R10, 0x1f, RZ ;  /* 0x0000001f0a007819 */ /* 0x002fe400000006ff */
[----:B------:R-:W-:Y:S02]  /*23a0*/  LEA R4, R11, UR6, 0x4 ;  /* 0x000000060b047c11 */ /* 0x000fe4000f8e20ff */
[----:B--2-4-:R-:W1:Y:S02]  /*23b0*/  SYNCS.PHASECHK.TRANS64.TRYWAIT P0, [R3+URZ+0x70], R0 ;  /* 0x00007000030075a7 */ /* 0x014e6400080011ff */
[----:B-1----:R-:W-:Y:S05]  /*23c0*/  @!P0 BRA `(.L_x_39) ;  /* 0x0000006800c48947 */ /* 0x002fea0003800000 */
.L_x_150:
[----:B------:R-:W2:Y:S01]  /*23d0*/  LDS.128 R4, [R4+0x100] ;  /* 0x0001000004047984 */ /* 0x000ea20000000c00 */
[----:B------:R-:W-:Y:S01]  /*23e0*/  UISETP.GE.AND UP0, UPT, UR45, 0x1, UPT ;  /* 0x000000012d00788c */ /* 0x000fe2000bf06270 */
[----:B------:R-:W-:Y:S01]  /*23f0*/  @!PT LDS RZ, [RZ] ;  /* 0x00000000fffff984 */ /* 0x000fe20000000800 */
[----:B------:R-:W-:Y:S01]  /*2400*/  @!PT LDS RZ, [RZ] ;  /* 0x00000000fffff984 */ /* 0x000fe20000000800 */
[----:B------:R-:W-:Y:S01]  /*2410*/  @!PT LDS RZ, [RZ] ;  /* 0x00000000fffff984 */ /* 0x000fe20000000800 */
[----:B------:R-:W-:Y:S01]  /*2420*/  @!PT LDS RZ, [RZ] ;  /* 0x00000000fffff984 */ /* 0x000fe20000000800 */
[----:B------:R3:W-:Y:S06]  /*2430*/  MEMBAR.ALL.CTA ;  /* 0x0000000000007992 */ /* 0x0007ec0000008000 */
[----:B---3--:R-:W3:Y:S01]  /*2440*/  FENCE.VIEW.ASYNC.S ;  /* 0x00000000000073c6 */ /* 0x008ee20000000000 */
[----:B--2---:R-:W-:-:S13]  /*2450*/  LOP3.LUT P0, RZ, R6, 0x1, RZ, 0xc0, !PT ;  /* 0x0000000106ff7812 */ /* 0x004fda000780c0ff */
[----:B---3--:R-:W-:Y:S01]  /*2460*/  VOTEU.ANY UP1, P0 ;  /* 0x0000000000ff7886 */ /* 0x008fe20000020100 */
[----:B------:R-:W-:-:S13]  /*2470*/  PLOP3.LUT P0, PT, PT, PT, UP1, 0x80, 0x8 ;  /* 0x000000000008781c */ /* 0x000fda0003f0f018 */
[----:B-1----:R-:W-:Y:S02]  /*2480*/  @P0 LOP3.LUT R0, R5, 0xffff, RZ, 0xc0, !PT ;  /* 0x0000ffff05000812 */ /* 0x002fe400078ec0ff */
[----:B------:R-:W-:Y:S02]  /*2490*/  @P0 MOV R2, R4 ;  /* 0x0000000400020202 */ /* 0x000fe40000000f00 */
[----:B------:R-:W-:Y:S01]  /*24a0*/  @P0 R2UR UR5, R0 ;  /* 0x00000000000502ca */ /* 0x000fe200000e0000 */
[----:B------:R-:W-:Y:S01]  /*24b0*/  VIADD R0, R3, 0x80 ;  /* 0x0000008003007836 */ /* 0x000fe20000000000 */
[----:B------:R-:W-:Y:S02]  /*24c0*/  @P0 SHF.R.U32.HI R4, RZ, 0x10, R5 ;  /* 0x00000010ff040819 */ /* 0x000fe40000011605 */
[----:B------:R-:W-:Y:S02]  /*24d0*/  @P0 R2UR UR8, R2 ;  /* 0x00000000020802ca */ /* 0x000fe400000e0000 */
[----:B------:R-:W-:-:S02]  /*24e0*/  PRMT R0, RZ, 0x654, R0 ;  /* 0x00000654ff007816 */ /* 0x000fc40000000000 */
[----:B------:R-:W-:Y:S02]  /*24f0*/  @P0 R2UR UR4, R4 ;  /* 0x00000000040402ca */ /* 0x000fe400000e0000 */
[----:B------:R1:W-:Y:S03]  /*2500*/  SYNCS.ARRIVE.TRANS64.RED.A1T0 RZ, [R0+URZ], RZ ;  /* 0x000000ff00ff79a7 */ /* 0x0003e600081004ff */
[----:B------:R-:W-:-:S04]  /*2510*/  @UP1 UMOV UR38, UR5 ;  /* 0x0000000500261c82 */ /* 0x000fc80008000000 */
[----:B------:R-:W-:-:S04]  /*2520*/  @UP1 UMOV UR39, UR8 ;  /* 0x0000000800271c82 */ /* 0x000fc80008000000 */
[----:B------:R-:W-:Y:S01]  /*2530*/  @UP1 UMOV UR36, UR4 ;  /* 0x0000000400241c82 */ /* 0x000fe20008000000 */
[----:B------:R-:W-:Y:S05]  /*2540*/  BRA.U !UP0, `(.L_x_40) ;  /* 0x0000000108d47547 */ /* 0x000fea000b800000 */
[----:B------:R-:W2:Y:S01]  /*2550*/  LDCU.128 UR12, c[0x0][0xb10] ;  /* 0x00016200ff0c77ac */ /* 0x000ea20008000c00 */
[----:B------:R-:W3:Y:S01]  /*2560*/  LDCU UR28, c[0x0][0xb20] ;  /* 0x00016400ff1c77ac */ /* 0x000ee20008000800 */
[----:B------:R-:W4:Y:S01]  /*2570*/  LDCU UR20, c[0x0][0xb0c] ;  /* 0x00016180ff1477ac */ /* 0x000f220008000800 */
[----:B------:R-:W1:Y:S01]  /*2580*/  LDCU.64 UR10, c[0x0][0xb28] ;  /* 0x00016500ff0a77ac */ /* 0x000e620008000a00 */
[----:B------:R-:W-:Y:S02]  /*2590*/  UISETP.NE.AND UP3, UPT, UR45, 0x1, UPT ;  /* 0x000000012d00788c */ /* 0x000fe4000bf65270 */
[----:B--2---:R-:W-:Y:S02]  /*25a0*/  UIMAD.WIDE.U32 UR8, UR40, UR15, URZ ;  /* 0x0000000f280872a5 */ /* 0x004fe4000f8e00ff */
[----:B------:R-:W-:Y:S02]  /*25b0*/  UIMAD.WIDE.U32 UR4, UR41, UR12, URZ ;  /* 0x0000000c290472a5 */ /* 0x000fe4000f8e00ff */
[----:B------:R-:W-:-:S02]  /*25c0*/  UISETP.NE.AND UP0, UPT, UR14, 0x1, UPT ;  /* 0x000000010e00788c */ /* 0x000fc4000bf05270 */
[----:B------:R-:W-:Y:S01]  /*25d0*/  UIMAD.WIDE.U32 UR22, UR38, UR15, URZ ;  /* 0x0000000f261672a5 */ /* 0x000fe2000f8e00ff */
[----:B------:R-:W-:Y:S02]  /*25e0*/  UMOV UR8, UR9 ;  /* 0x0000000900087c82 */ /* 0x000fe40008000000 */
[----:B------:R-:W-:Y:S01]  /*25f0*/  UMOV UR4, UR5 ;  /* 0x0000000500047c82 */ /* 0x000fe20008000000 */
[----:B---3--:R-:W-:Y:S02]  /*2600*/  USHF.R.U32.HI UR8, URZ, UR28, UR8 ;  /* 0x0000001cff087299 */ /* 0x008fe40008011608 */
[----:B----4-:R-:W-:Y:S02]  /*2610*/  UISETP.NE.AND UP2, UPT, UR20, 0x1, UPT ;  /* 0x000000011400788c */ /* 0x010fe4000bf45270 */
[----:B------:R-:W-:Y:S02]  /*2620*/  USHF.R.U32.HI UR4, URZ, UR13, UR4 ;  /* 0x0000000dff047299 */ /* 0x000fe40008011604 */
[----:B------:R-:W-:-:S02]  /*2630*/  USEL UR5, UR40, UR8, !UP0 ;  /* 0x0000000828057287 */ /* 0x000fc4000c000000 */
[----:B------:R-:W-:Y:S02]  /*2640*/  USEL UR8, UR41, UR4, !UP2 ;  /* 0x0000000429087287 */ /* 0x000fe4000d000000 */
[----:B-1----:R-:W-:Y:S01]  /*2650*/  UIMAD.WIDE.U32 UR16, UR5, UR10, URZ ;  /* 0x0000000a051072a5 */ /* 0x002fe2000f8e00ff */
[----:B------:R-:W-:Y:S01]  /*2660*/  UMOV UR4, UR23 ;  /* 0x0000001700047c82 */ /* 0x000fe20008000000 */
[----:B------:R-:W-:Y:S02]  /*2670*/  UIMAD.WIDE.U32 UR18, UR39, UR12, URZ ;  /* 0x0000000c271272a5 */ /* 0x000fe4000f8e00ff */
[----:B------:R-:W-:-:S03]  /*2680*/  UIMAD.WIDE.U32 UR22, UR8, UR10, URZ ;  /* 0x0000000a081672a5 */ /* 0x000fc6000f8e00ff */
[----:B------:R-:W-:Y:S01]  /*2690*/  UMOV UR16, UR17 ;  /* 0x0000001100107c82 */ /* 0x000fe20008000000 */
[----:B------:R-:W-:Y:S02]  /*26a0*/  USHF.R.U32.HI UR4, URZ, UR28, UR4 ;  /* 0x0000001cff047299 */ /* 0x000fe40008011604 */
[----:B------:R-:W-:Y:S01]  /*26b0*/  @UP3 USHF.R.U32.HI UR5, URZ, UR11, UR16 ;  /* 0x0000000bff053299 */ /* 0x000fe20008011610 */
[----:B------:R-:W-:Y:S01]  /*26c0*/  UMOV UR18, UR19 ;  /* 0x0000001300127c82 */ /* 0x000fe20008000000 */
[----:B------:R-:W-:Y:S01]  /*26d0*/  UMOV UR22, UR23 ;  /* 0x0000001700167c82 */ /* 0x000fe20008000000 */
[----:B------:R-:W-:Y:S02]  /*26e0*/  USHF.R.U32.HI UR13, URZ, UR13, UR18 ;  /* 0x0000000dff0d7299 */ /* 0x000fe40008011612 */
[----:B------:R-:W-:Y:S02]  /*26f0*/  USEL UR4, UR38, UR4, !UP0 ;  /* 0x0000000426047287 */ /* 0x000fe4000c000000 */
[----:B------:R-:W-:-:S02]  /*2700*/  @UP3 USHF.R.U32.HI UR8, URZ, UR11, UR22 ;  /* 0x0000000bff083299 */ /* 0x000fc40008011616 */
[----:B------:R-:W-:Y:S02]  /*2710*/  UIMAD UR9, UR45, UR5, URZ ;  /* 0x000000052d0972a4 */ /* 0x000fe4000f8e02ff */
[----:B------:R-:W-:Y:S02]  /*2720*/  USEL UR5, UR39, UR13, !UP2 ;  /* 0x0000000d27057287 */ /* 0x000fe4000d000000 */
[----:B------:R-:W-:Y:S02]  /*2730*/  UIMAD UR12, UR45, UR8, URZ ;  /* 0x000000082d0c72a4 */ /* 0x000fe4000f8e02ff */
[----:B------:R-:W-:Y:S02]  /*2740*/  UISETP.GE.AND UP0, UPT, UR4, UR9, UPT ;  /* 0x000000090400728c */ /* 0x000fe4000bf06270 */
[----:B------:R-:W-:Y:S02]  /*2750*/  UIMAD.WIDE.U32 UR16, UR4, UR10, URZ ;  /* 0x0000000a041072a5 */ /* 0x000fe4000f8e00ff */
[----:B------:R-:W-:-:S02]  /*2760*/  UISETP.GE.OR UP0, UPT, UR5, UR12, UP0 ;  /* 0x0000000c0500728c */ /* 0x000fc40008706670 */
        /* <DEDUP_REMOVED lines=19> */
.L_x_40:
[----:B------:R-:W2:Y:S02]  /*28a0*/  LDCU UR4, c[0x0][0xb30] ;  /* 0x00016600ff0477ac */ /* 0x000ea40008000800 */
[----:B--2---:R-:W-:-:S09]  /*28b0*/  UISETP.NE.AND UP0, UPT, UR4, 0x1, UPT ;  /* 0x000000010400788c */ /* 0x004fd2000bf05270 */
        /* <DEDUP_REMOVED lines=18> */
.L_x_41:
[----:B------:R-:W-:Y:S01]  /*29e0*/  VIADD R11, R11, 0x1 ;  /* 0x000000010b0b7836 */ /* 0x000fe20000000000 */
[----:B------:R-:W-:Y:S01]  /*29f0*/  R2UR UR4, R52 ;  /* 0x00000000340472ca */ /* 0x000fe200000e0000 */
[----:B------:R-:W-:Y:S01]  /*2a00*/  UIADD3 UR28, UPT, UPT, UR39, UR63, URZ ;  /* 0x0000003f271c7290 */ /* 0x000fe2000fffe0ff */
[----:B------:R-:W-:Y:S02]  /*2a10*/  PLOP3.LUT P1, PT, PT, PT, PT, 0x80, 0x8 ;  /* 0x000000000008781c */ /* 0x000fe40003f2f070 */
[----:B------:R-:W-:-:S04]  /*2a20*/  ISETP.NE.AND P0, PT, R11, 0x2, PT ;  /* 0x000000020b00780c */ /* 0x000fc80003f05270 */
[----:B-1----:R-:W-:Y:S02]  /*2a30*/  SEL R0, RZ, 0x1, P0 ;  /* 0x00000001ff007807 */ /* 0x002fe40000000000 */
[----:B------:R-:W-:Y:S02]  /*2a40*/  SEL R11, R11, RZ, P0 ;  /* 0x000000ff0b0b7207 */ /* 0x000fe40000000000 */
[----:B------:R-:W-:Y:S01]  /*2a50*/  LOP3.LUT R10, R10, R0, RZ, 0x3c, !PT ;  /* 0x000000000a0a7212 */ /* 0x000fe200078e3cff */
[----:B------:R-:W-:Y:S01]  /*2a60*/  UIADD3 UR20, UPT, UPT, UR38, UR4, URZ ;  /* 0x0000000426147290 */ /* 0x000fe2000fffe0ff */
[----:B------:R-:W-:Y:S11]  /*2a70*/  BRA.U UP1, `(.L_x_42) ;  /* 0xfffffff101087547 */ /* 0x000ff6000b83ffff */
[----:B------:R-:W-:Y:S01]  /*2a80*/  UIADD3 UR6, UPT, UPT, UR6, 0x10, URZ ;  /* 0x0000001006067890 */ /* 0x000fe2000fffe0ff */
[----:B------:R-:W-:-:S03]  /*2a90*/  SHF.L.U32 R2, R12, 0x1f, RZ ;  /* 0x0000001f0c027819 */ /* 0x000fc600000006ff */
[----:B------:R-:W-:-:S09]  /*2aa0*/  ULEA UR4, UR7, UR6, 0x3 ;  /* 0x0000000607047291 */ /* 0x000fd2000f8e18ff */
[----:B------:R-:W1:Y:S02]  /*2ab0*/  SYNCS.PHASECHK.TRANS64.TRYWAIT P0, [UR4], R2 ;  /* 0x00000002ff0075a7 */ /* 0x000e640008001104 */
[----:B-1----:R-:W-:Y:S05]  /*2ac0*/  @!P0 BRA `(.L_x_43) ;  /* 0x0000006400188947 */ /* 0x002fea0003800000 */
.L_x_152:
[----:B------:R-:W-:-:S04]  /*2ad0*/  UIADD3 UR4, UPT, UPT, UR7, 0x1, URZ ;  /* 0x0000000107047890 */ /* 0x000fc8000fffe0ff */
[----:B------:R-:W-:-:S04]  /*2ae0*/  UISETP.NE.AND UP0, UPT, UR4, 0x2, UPT ;  /* 0x000000020400788c */ /* 0x000fc8000bf05270 */
[----:B------:R-:W-:Y:S02]  /*2af0*/  USEL UR5, URZ, 0x1, UP0 ;  /* 0x00000001ff057887 */ /* 0x000fe40008000000 */
[----:B------:R-:W-:-:S04]  /*2b00*/  USEL UR4, UR4, URZ, UP0 ;  /* 0x000000ff04047287 */ /* 0x000fc80008000000 */
[----:B------:R-:W-:Y:S01]  /*2b10*/  ULEA UR4, UR4, UR6, 0x3 ;  /* 0x0000000604047291 */ /* 0x000fe2000f8e18ff */
[----:B-1----:R-:W-:-:S04]  /*2b20*/  LOP3.LUT R2, R12, UR5, RZ, 0x3c, !PT ;  /* 0x000000050c027c12 */ /* 0x002fc8000f8e3cff */
[----:B------:R-:W-:Y:S01]  /*2b30*/  SHF.L.U32 R2, R2, 0x1f, RZ ;  /* 0x0000001f02027819 */ /* 0x000fe200000006ff */
[----:B------:R-:W-:-:S07]  /*2b40*/  IMAD.U32 R0, RZ, RZ, UR4 ;  /* 0x00000004ff007e24 */ /* 0x000fce000f8e00ff */
.L_x_44:
[----:B-1----:R1:W2:Y:S02]  /*2b50*/  SYNCS.PHASECHK.TRANS64.TRYWAIT P0, [R0+URZ], R2 ;  /* 0x00000002000075a7 */ /* 0x0022a400080011ff */
[----:B--2---:R-:W-:Y:S05]  /*2b60*/  @!P0 NANOSLEEP.SYNCS 0x989680 ;  /* 0x009896800000895d */ /* 0x004fea0003900000 */
[----:B------:R-:W2:Y:S02]  /*2b70*/  @!P0 SYNCS.PHASECHK.TRANS64 P0, [R0+URZ], R2 ;  /* 0x00000002000085a7 */ /* 0x000ea400080010ff */
[----:B--2---:R-:W-:Y:S05]  /*2b80*/  @P0 EXIT ;  /* 0x000000000000094d */ /* 0x004fea0003800000 */
[----:B------:R-:W-:Y:S05]  /*2b90*/  BRA `(.L_x_44) ;  /* 0xfffffffc00ec7947 */ /* 0x000fea000383ffff */
.L_x_22:
[----:B------:R-:W-:-:S04]  /*2ba0*/  UISETP.NE.AND UP0, UPT, UR47, URZ, UPT ;  /* 0x000000ff2f00728c */ /* 0x000fc8000bf05270 */
[----:B------:R-:W-:-:S09]  /*2bb0*/  UISETP.NE.OR UP0, UPT, UR25, 0x1, UP0 ;  /* 0x000000011900788c */ /* 0x000fd20008705670 */
[----:B------:R-:W-:Y:S05]  /*2bc0*/  BRA.U UP0, `(.L_x_45) ;  /* 0x0000000500487547 */ /* 0x000fea000b800000 */
[----:B------:R-:W-:Y:S01]  /*2bd0*/  ISETP.GE.U32.AND P2, PT, R0, 0x8, PT ;  /* 0x000000080000780c */ /* 0x000fe20003f46070 */
[----:B------:R-:W-:Y:S01]  /*2be0*/  IMAD.MOV.U32 R12, RZ, RZ, 0x1 ;  /* 0x00000001ff0c7424 */ /* 0x000fe200078e00ff */
[----:B------:R-:W-:Y:S02]  /*2bf0*/  CS2R R10, SRZ ;  /* 0x00000000000a7805 */ /* 0x000fe4000001ff00 */
[----:B------:R-:W-:Y:S01]  /*2c00*/  CS2R R8, SRZ ;  /* 0x0000000000087805 */ /* 0x000fe2000001ff00 */
[----:B------:R-:W-:Y:S01]  /*2c10*/  UMOV UR6, 0x400 ;  /* 0x0000040000067882 */ /* 0x000fe20000000000 */
[----:B------:R-:W-:Y:S01]  /*2c20*/  UMOV UR5, URZ ;  /* 0x000000ff00057c82 */ /* 0x000fe20008000000 */
[----:B------:R-:W-:-:S12]  /*2c30*/  ULEA UR6, UR47, UR6, 0x18 ;  /* 0x000000062f067291 */ /* 0x000fd8000f8ec0ff */
.L_x_49:
[----:B------:R-:W-:Y:S02]  /*2c40*/  LEA R2, R8, UR6, 0x3 ;  /* 0x0000000608027c11 */ /* 0x000fe4000f8e18ff */
[----:B------:R-:W-:-:S03]  /*2c50*/  SHF.L.U32 R4, R9, 0x1f, RZ ;  /* 0x0000001f09047819 */ /* 0x000fc600000006ff */
[----:B------:R-:W-:Y:S01]  /*2c60*/  VIADD R5, R2, 0xe0 ;  /* 0x000000e002057836 */ /* 0x000fe20000000000 */
[----:B------:R-:W2:Y:S02]  /*2c70*/  SYNCS.PHASECHK.TRANS64.TRYWAIT P0, [R2+URZ+0xd0], R4 ;  /* 0x0000d004020075a7 */ /* 0x000ea400080011ff */
[----:B--2---:R-:W-:Y:S05]  /*2c80*/  @!P0 BRA `(.L_x_46) ;  /* 0x0000006000c08947 */ /* 0x004fea0003800000 */
.L_x_153:
[----:B------:R-:W-:Y:S01]  /*2c90*/  ULEA UR4, UR5, UR6, 0x3 ;  /* 0x0000000605047291 */ /* 0x000fe2000f8e18ff */
[----:B--2---:R-:W-:Y:S01]  /*2ca0*/  PRMT R2, RZ, 0x654, R5 ;  /* 0x00000654ff027816 */ /* 0x004fe20000000005 */
[----:B------:R-:W-:Y:S01]  /*2cb0*/  @!P2 IMAD.MOV.U32 R4, RZ, RZ, 0x10 ;  /* 0x00000010ff04a424 */ /* 0x000fe200078e00ff */
[----:B------:R-:W-:Y:S01]  /*2cc0*/  SHF.L.U32 R5, R12, 0x1f, RZ ;  /* 0x0000001f0c057819 */ /* 0x000fe200000006ff */
[----:B------:R-:W-:Y:S01]  /*2cd0*/  UIADD3 UR7, UPT, UPT, UR4, 0x70, URZ ;  /* 0x0000007004077890 */ /* 0x000fe2000fffe0ff */
[----:B------:R2:W-:Y:S05]  /*2ce0*/  SYNCS.ARRIVE.TRANS64.RED.A1T0 RZ, [R2+URZ], RZ ;  /* 0x000000ff02ff79a7 */ /* 0x0005ea00081004ff */
[----:B------:R-:W-:Y:S01]  /*2cf0*/  IMAD.U32 R6, RZ, RZ, UR7 ;  /* 0x00000007ff067e24 */ /* 0x000fe2000f8e00ff */
[----:B------:R-:W3:Y:S04]  /*2d00*/  SYNCS.PHASECHK.TRANS64.TRYWAIT P0, [UR4+0x80], R5 ;  /* 0x00008005ff0075a7 */ /* 0x000ee80008001104 */
[----:B------:R-:W-:Y:S01]  /*2d10*/  PRMT R6, R0, 0x654, R6 ;  /* 0x0000065400067816 */ /* 0x000fe20000000006 */
[----:B--23--:R-:W-:Y:S06]  /*2d20*/  @!P0 BRA `(.L_x_47) ;  /* 0x0000006000ac8947 */ /* 0x00cfec0003800000 */
.L_x_155:
[----:B------:R-:W-:Y:S01]  /*2d30*/  ULEA UR8, UR5, UR6, 0x4 ;  /* 0x0000000605087291 */ /* 0x000fe2000f8e20ff */
[----:B------:R-:W-:Y:S01]  /*2d40*/  SEL R3, R6, R3, !P2 ;  /* 0x0000000306037207 */ /* 0x000fe20005000000 */
[----:B------:R-:W-:Y:S01]  /*2d50*/  UIADD3 UR9, UPT, UPT, UR4, 0x70, URZ ;  /* 0x0000007004097890 */ /* 0x000fe2000fffe0ff */
[----:B--2---:R-:W-:Y:S01]  /*2d60*/  LEA R2, R11, UR6, 0x3 ;  /* 0x000000060b027c11 */ /* 0x004fe2000f8e18ff */
[----:B------:R-:W-:Y:S01]  /*2d70*/  UIADD3 UR8, UPT, UPT, UR8, 0x100, URZ ;  /* 0x0000010008087890 */ /* 0x000fe2000fffe0ff */
[----:B------:R2:W-:Y:S01]  /*2d80*/  @!P2 SYNCS.ARRIVE.TRANS64.RED RZ, [R3+URZ], R4 ;  /* 0x0000000403ffa9a7 */ /* 0x0005e200080004ff */
[----:B------:R-:W-:Y:S01]  /*2d90*/  UIADD3 UR4, UPT, UPT, UR5, 0x1, URZ ;  /* 0x0000000105047890 */ /* 0x000fe2000fffe0ff */
[----:B------:R-:W-:-:S03]  /*2da0*/  VIADD R8, R8, 0x1 ;  /* 0x0000000108087836 */ /* 0x000fc60000000000 */
[----:B------:R-:W-:Y:S02]  /*2db0*/  UISETP.NE.AND UP0, UPT, UR4, 0x2, UPT ;  /* 0x000000020400788c */ /* 0x000fe4000bf05270 */
[----:B------:R-:W-:Y:S01]  /*2dc0*/  ISETP.NE.AND P0, PT, R8, 0x2, PT ;  /* 0x000000020800780c */ /* 0x000fe20003f05270 */
[----:B------:R-:W-:Y:S06]  /*2dd0*/  UGETNEXTWORKID.BROADCAST [UR8], [UR9] ;  /* 0x00000000080073ca */ /* 0x000fec0008000100 */
[----:B------:R-:W-:Y:S02]  /*2de0*/  USEL UR7, URZ, 0x1, UP0 ;  /* 0x00000001ff077887 */ /* 0x000fe40008000000 */
[----:B------:R-:W-:-:S04]  /*2df0*/  USEL UR5, UR4, URZ, UP0 ;  /* 0x000000ff04057287 */ /* 0x000fc80008000000 */
[----:B------:R-:W-:Y:S02]  /*2e00*/  LOP3.LUT R12, R12, UR7, RZ, 0x3c, !PT ;  /* 0x000000070c0c7c12 */ /* 0x000fe4000f8e3cff */
[----:B--2---:R-:W-:-:S04]  /*2e10*/  SHF.L.U32 R4, R10, 0x1f, RZ ;  /* 0x0000001f0a047819 */ /* 0x004fc800000006ff */
[----:B------:R-:W2:Y:S02]  /*2e20*/  SYNCS.PHASECHK.TRANS64.TRYWAIT P1, [R2+URZ+0x70], R4 ;  /* 0x00007004020075a7 */ /* 0x000ea400080211ff */
[----:B--2---:R-:W-:Y:S05]  /*2e30*/  @!P1 BRA `(.L_x_48) ;  /* 0x0000006000809947 */ /* 0x004fea0003800000 */
.L_x_156:
[C---:B--2---:R-:W-:Y:S01]  /*2e40*/  LEA R4, R11.reuse, UR6, 0x4 ;  /* 0x000000060b047c11 */ /* 0x044fe2000f8e20ff */
[----:B------:R-:W-:Y:S01]  /*2e50*/  VIADD R2, R2, 0x80 ;  /* 0x0000008002027836 */ /* 0x000fe20000000000 */
[----:B------:R-:W-:Y:S01]  /*2e60*/  SEL R8, R8, RZ, P0 ;  /* 0x000000ff08087207 */ /* 0x000fe20000000000 */
[----:B------:R-:W-:-:S03]  /*2e70*/  VIADD R11, R11, 0x1 ;  /* 0x000000010b0b7836 */ /* 0x000fc60000000000 */
[----:B------:R-:W2:Y:S01]  /*2e80*/  LDS.128 R4, [R4+0x100] ;  /* 0x0001000004047984 */ /* 0x000ea20000000c00 */
[----:B------:R-:W-:Y:S02]  /*2e90*/  PRMT R2, RZ, 0x654, R2 ;  /* 0x00000654ff027816 */ /* 0x000fe40000000002 */
[C---:B------:R-:W-:Y:S01]  /*2ea0*/  ISETP.NE.AND P1, PT, R11.reuse, 0x2, PT ;  /* 0x000000020b00780c */ /* 0x040fe20003f25270 */
[----:B------:R-:W-:Y:S01]  /*2eb0*/  @!PT LDS RZ, [RZ] ;  /* 0x00000000fffff984 */ /* 0x000fe20000000800 */
[----:B------:R-:W-:Y:S01]  /*2ec0*/  @!PT LDS RZ, [RZ] ;  /* 0x00000000fffff984 */ /* 0x000fe20000000800 */
[----:B------:R-:W-:Y:S01]  /*2ed0*/  @!PT LDS RZ, [RZ] ;  /* 0x00000000fffff984 */ /* 0x000fe20000000800 */
[----:B------:R-:W-:Y:S01]  /*2ee0*/  @!PT LDS RZ, [RZ] ;  /* 0x00000000fffff984 */ /* 0x000fe20000000800 */
[----:B------:R3:W-:Y:S06]  /*2ef0*/  MEMBAR.ALL.CTA ;  /* 0x0000000000007992 */ /* 0x0007ec0000008000 */
[----:B---3--:R-:W3:Y:S01]  /*2f00*/  FENCE.VIEW.ASYNC.S ;  /* 0x00000000000073c6 */ /* 0x008ee20000000000 */
[----:B------:R-:W-:Y:S01]  /*2f10*/  SEL R11, R11, RZ, P1 ;  /* 0x000000ff0b0b7207 */ /* 0x000fe20000800000 */
[----:B---3--:R3:W-:Y:S01]  /*2f20*/  SYNCS.ARRIVE.TRANS64.RED.A1T0 RZ, [R2+URZ], RZ ;  /* 0x000000ff02ff79a7 */ /* 0x0087e200081004ff */
[----:B--2---:R-:W-:-:S02]  /*2f30*/  LOP3.LUT P3, RZ, R6, 0x1, RZ, 0xc0, !PT ;  /* 0x0000000106ff7812 */ /* 0x004fc4000786c0ff */
[----:B------:R-:W-:-:S04]  /*2f40*/  SEL R4, RZ, 0x1, P1 ;  /* 0x00000001ff047807 */ /* 0x000fc80000800000 */
[----:B------:R-:W-:Y:S02]  /*2f50*/  LOP3.LUT R10, R10, R4, RZ, 0x3c, !PT ;  /* 0x000000040a0a7212 */ /* 0x000fe400078e3cff */
[----:B---3--:R-:W-:-:S04]  /*2f60*/  SEL R2, RZ, 0x1, P0 ;  /* 0x00000001ff027807 */ /* 0x008fc80000000000 */
[----:B------:R-:W-:Y:S01]  /*2f70*/  LOP3.LUT R9, R9, R2, RZ, 0x3c, !PT ;  /* 0x0000000209097212 */ /* 0x000fe200078e3cff */
[----:B------:R-:W-:Y:S06]  /*2f80*/  @P3 BRA `(.L_x_49) ;  /* 0xfffffffc002c3947 */ /* 0x000fec000383ffff */
[----:B------:R-:W-:Y:S01]  /*2f90*/  ULEA UR4, UR5, UR6, 0x3 ;  /* 0x0000000605047291 */ /* 0x000fe2000f8e18ff */
[----:B------:R-:W-:-:S08]  /*2fa0*/  SHF.L.U32 R2, R12, 0x1f, RZ ;  /* 0x0000001f0c027819 */ /* 0x000fd000000006ff */
[----:B------:R-:W2:Y:S02]  /*2fb0*/  SYNCS.PHASECHK.TRANS64 P0, [UR4+0x80], R2 ;  /* 0x00008002ff0075a7 */ /* 0x000ea40008001004 */
[----:B--2---:R-:W-:Y:S05]  /*2fc0*/  @P0 BRA `(.L_x_50) ;  /* 0x0000000000080947 */ /* 0x004fea0003800000 */
[----:B------:R-:W2:Y:S02]  /*2fd0*/  SYNCS.PHASECHK.TRANS64.TRYWAIT P0, [UR4+0x80], R2 ;  /* 0x00008002ff0075a7 */ /* 0x000ea40008001104 */
[----:B--2---:R-:W-:Y:S05]  /*2fe0*/  @!P0 BRA `(.L_x_51) ;  /* 0x0000006000288947 */ /* 0x004fea0003800000 */
.L_x_50:
[----:B------:R-:W-:-:S04]  /*2ff0*/  UIADD3 UR7, UPT, UPT, UR5, 0x1, URZ ;  /* 0x0000000105077890 */ /* 0x000fc8000fffe0ff */
[----:B------:R-:W-:-:S04]  /*3000*/  UISETP.NE.AND UP0, UPT, UR7, 0x2, UPT ;  /* 0x000000020700788c */ /* 0x000fc8000bf05270 */
[----:B------:R-:W-:Y:S02]  /*3010*/  USEL UR8, URZ, 0x1, UP0 ;  /* 0x00000001ff087887 */ /* 0x000fe40008000000 */
[----:B------:R-:W-:-:S04]  /*3020*/  USEL UR7, UR7, URZ, UP0 ;  /* 0x000000ff07077287 */ /* 0x000fc80008000000 */
[----:B------:R-:W-:Y:S01]  /*3030*/  ULEA UR7, UR7, UR6, 0x3 ;  /* 0x0000000607077291 */ /* 0x000fe2000f8e18ff */
[----:B--2---:R-:W-:-:S04]  /*3040*/  LOP3.LUT R2, R12, UR8, RZ, 0x3c, !PT ;  /* 0x000000080c027c12 */ /* 0x004fc8000f8e3cff */
[----:B------:R-:W-:-:S04]  /*3050*/  SHF.L.U32 R0, R2, 0x1f, RZ ;  /* 0x0000001f02007819 */ /* 0x000fc800000006ff */
[----:B------:R-:W2:Y:S02]  /*3060*/  SYNCS.PHASECHK.TRANS64 P0, [UR7+0x80], R0 ;  /* 0x00008000ff0075a7 */ /* 0x000ea40008001007 */
[----:B-12---:R-:W-:Y:S05]  /*3070*/  @P0 EXIT ;  /* 0x000000000000094d */ /* 0x006fea0003800000 */
[----:B------:R-:W-:Y:S02]  /*3080*/  SHF.L.U32 R2, R2, 0x1f, RZ ;  /* 0x0000001f02027819 */ /* 0x000fe400000006ff */
[----:B------:R-:W-:-:S07]  /*3090*/  MOV R0, UR7 ;  /* 0x0000000700007c02 */ /* 0x000fce0008000f00 */
.L_x_52:
[----:B-1----:R1:W2:Y:S02]  /*30a0*/  SYNCS.PHASECHK.TRANS64.TRYWAIT P0, [R0+URZ+0x80], R2 ;  /* 0x00008002000075a7 */ /* 0x0022a400080011ff */
[----:B--2---:R-:W-:Y:S05]  /*30b0*/  @!P0 NANOSLEEP.SYNCS 0x989680 ;  /* 0x009896800000895d */ /* 0x004fea0003900000 */
[----:B------:R-:W2:Y:S02]  /*30c0*/  @!P0 SYNCS.PHASECHK.TRANS64 P0, [R0+URZ+0x80], R2 ;  /* 0x00008002000085a7 */ /* 0x000ea400080010ff */
[----:B--2---:R-:W-:Y:S05]  /*30d0*/  @P0 EXIT ;  /* 0x000000000000094d */ /* 0x004fea0003800000 */
[----:B------:R-:W-:Y:S05]  /*30e0*/  BRA `(.L_x_52) ;  /* 0xfffffffc00ec7947 */ /* 0x000fea000383ffff */
.L_x_45:
[----:B------:R-:W-:Y:S05]  /*30f0*/  BRA.U UP6, `(.L_x_53) ;  /* 0x0000001106d47547 */ /* 0x000fea000b800000 */
[----:B------:R-:W-:Y:S01]  /*3100*/  UMOV UR4, 0x40 ;  /* 0x0000004000047882 */ /* 0x000fe20000000000 */
[----:B------:R-:W-:Y:S01]  /*3110*/  NOP ;  /* 0x0000000000007918 */ /* 0x000fe20000000000 */
[----:B------:R-:W-:Y:S01]  /*3120*/  ULEA UR5, UR47, UR4, 0x18 ;  /* 0x000000042f057291 */ /* 0x000fe2000f8ec0ff */
[----:B------:R-:W-:Y:S02]  /*3130*/  UMOV UR6, 0x400 ;  /* 0x0000040000067882 */ /* 0x000fe40000000000 */
[----:B------:R-:W-:-:S06]  /*3140*/  ULEA UR6, UR47, UR6, 0x18 ;  /* 0x000000062f067291 */ /* 0x000fcc000f8ec0ff */
[----:B------:R-:W2:Y:S02]  /*3150*/  LDS.U8 R0, [UR5+0x1c] ;  /* 0x00001c05ff007984 */ /* 0x000ea40008000000 */
[----:B--2---:R-:W-:-:S13]  /*3160*/  ISETP.NE.AND P0, PT, R0, RZ, PT ;  /* 0x000000ff0000720c */ /* 0x004fda0003f05270 */
[----:B------:R-:W-:Y:S05]  /*3170*/  @P0 BRA `(.L_x_54) ;  /* 0x0000000400080947 */ /* 0x000fea0003800000 */
[----:B------:R-:W-:Y:S02]  /*3180*/  UISETP.NE.U32.AND UP1, UPT, UR46, 0x1, UPT ;  /* 0x000000012e00788c */ /* 0x000fe4000bf25070 */
[----:B------:R-:W-:-:S07]  /*3190*/  UIADD3 UR7, UPT, UPT, UR5, 0x8, URZ ;  /* 0x0000000805077890 */ /* 0x000fce000fffe0ff */
[----:B------:R-:W-:Y:S05]  /*31a0*/  BRA.U !UP1, `(.L_x_55) ;  /* 0x00000001099c7547 */ /* 0x000fea000b800000 */
[----:B------:R-:W-:Y:S01]  /*31b0*/  ELECT P0, URZ, PT ;  /* 0x0000000000ff782f */ /* 0x000fe20003800000 */
[----:B------:R-:W-:-:S12]  /*31c0*/  BSSY B0, `(.L_x_55) ;  /* 0x0000025000007945 */ /* 0x000fd80003800000 */
[----:B------:R-:W-:Y:S05]  /*31d0*/  @!P0 BRA `(.L_x_56) ;  /* 0x00000000008c8947 */ /* 0x000fea0003800000 */
[----:B------:R-:W-:-:S05]  /*31e0*/  UMOV UR4, 0x10 ;  /* 0x0000001000047882 */ /* 0x000fca0000000000 */
[----:B------:R-:W-:Y:S04]  /*31f0*/  DEPBAR.LE SB2, 0x36 ;  /* 0x0000ad800000791a */ /* 0x000fe80000000000 */
[----:B------:R-:W2:Y:S02]  /*3200*/  UTCATOMSWS.2CTA.FIND_AND_SET.ALIGN UP0, UR4, UR4 ;  /* 0x00000004000475e3 */ /* 0x000ea40008200800 */
[----:B--2---:R-:W-:Y:S01]  /*3210*/  MOV R10, UR4 ;  /* 0x00000004000a7c02 */ /* 0x004fe20008000f00 */
[----:B------:R-:W-:Y:S06]  /*3220*/  BRA.U UP0, `(.L_x_57) ;  /* 0x0000000100187547 */ /* 0x000fec000b800000 */
.L_x_58:
[----:B------:R-:W-:Y:S05]  /*3230*/  NANOSLEEP 0x64 ;  /* 0x000000640000795d */ /* 0x000fea0003800000 */
[----:B------:R-:W-:-:S05]  /*3240*/  UMOV UR4, 0x10 ;  /* 0x0000001000047882 */ /* 0x000fca0000000000 */
[----:B------:R-:W-:Y:S04]  /*3250*/  DEPBAR.LE SB2, 0x36 ;  /* 0x0000ad800000791a */ /* 0x000fe80000000000 */
[----:B------:R-:W2:Y:S02]  /*3260*/  UTCATOMSWS.2CTA.FIND_AND_SET.ALIGN UP0, UR4, UR4 ;  /* 0x00000004000475e3 */ /* 0x000ea40008200800 */
[----:B--2---:R-:W-:Y:S01]  /*3270*/  MOV R10, UR4 ;  /* 0x00000004000a7c02 */ /* 0x004fe20008000f00 */
[----:B------:R-:W-:Y:S05]  /*3280*/  BRA.U !UP0, `(.L_x_58) ;  /* 0xfffffffd08e87547 */ /* 0x000fea000b83ffff */
.L_x_57:
[----:B------:R-:W2:Y:S01]  /*3290*/  LDS R6, [UR5+0x10] ;  /* 0x00001005ff067984 */ /* 0x000ea20008000800 */
[----:B------:R-:W-:Y:S01]  /*32a0*/  IMAD.U32 R0, RZ, RZ, UR6 ;  /* 0x00000006ff007e24 */ /* 0x000fe2000f8e00ff */
[----:B------:R-:W-:-:S03]  /*32b0*/  MOV R4, UR48 ;  /* 0x0000003000047c02 */ /* 0x000fc60008000f00 */
[----:B------:R-:W-:Y:S01]  /*32c0*/  VIADD R0, R0, 0x120 ;  /* 0x0000012000007836 */ /* 0x000fe20000000000 */
[----:B--2---:R-:W-:-:S04]  /*32d0*/  SHF.L.U32 R6, R6, 0x1f, RZ ;  /* 0x0000001f06067819 */ /* 0x004fc800000006ff */
[----:B------:R-:W2:Y:S02]  /*32e0*/  SYNCS.PHASECHK.TRANS64.TRYWAIT P0, [UR5+0x8], R6 ;  /* 0x00000806ff0075a7 */ /* 0x000ea40008001105 */
[----:B--2---:R-:W-:Y:S05]  /*32f0*/  @P0 BRA `(.L_x_59) ;  /* 0x0000000000080947 */ /* 0x004fea0003800000 */
[----:B------:R-:W2:Y:S02]  /*3300*/  SYNCS.PHASECHK.TRANS64.TRYWAIT P0, [UR5+0x8], R6 ;  /* 0x00000806ff0075a7 */ /* 0x000ea40008001105 */
[----:B--2---:R-:W-:Y:S05]  /*3310*/  @!P0 BRA `(.L_x_60) ;  /* 0x0000005c00748947 */ /* 0x004fea0003800000 */
.L_x_59:
[----:B------:R-:W-:Y:S01]  /*3320*/  PRMT R4, R4, 0x654, R0 ;  /* 0x0000065404047816 */ /* 0x000fe20000000000 */
[----:B------:R-:W-:Y:S01]  /*3330*/  HFMA2 R0, -RZ, RZ, 0, 5.9604644775390625e-08 ;  /* 0x00000001ff007431 */ /* 0x000fe200000001ff */
[----:B------:R-:W-:Y:S01]  /*3340*/  UPRMT UR4, UR48, 0x654, UR7 ;  /* 0x0000065430047896 */ /* 0x000fe20008000007 */
[----:B------:R-:W-:Y:S02]  /*3350*/  IMAD.MOV.U32 R8, RZ, RZ, 0xffff ;  /* 0x0000ffffff087424 */ /* 0x000fe400078e00ff */
[----:B--2---:R-:W-:Y:S02]  /*3360*/  IMAD.MOV.U32 R6, RZ, RZ, 0x4 ;  /* 0x00000004ff067424 */ /* 0x004fe400078e00ff */
[----:B------:R-:W-:Y:S01]  /*3370*/  IMAD.SHL.U32 R9, R10, 0x20, RZ ;  /* 0x000000200a097824 */ /* 0x000fe200078e00ff */
[----:B------:R-:W-:Y:S02]  /*3380*/  MOV R5, UR4 ;  /* 0x0000000400057c02 */ /* 0x000fe40008000f00 */
[-C--:B------:R-:W-:Y:S01]  /*3390*/  SHF.L.U32 R8, R8, R10.reuse, RZ ;  /* 0x0000000a08087219 */ /* 0x080fe200000006ff */
[----:B------:R2:W-:Y:S01]  /*33a0*/  SYNCS.ARRIVE.TRANS64.RED RZ, [UR4], R6 ;  /* 0x00000006ffff79a7 */ /* 0x0005e20008000404 */
[----:B------:R-:W-:Y:S01]  /*33b0*/  SHF.L.U32 R7, R0, R10, RZ ;  /* 0x0000000a00077219 */ /* 0x000fe200000006ff */
[----:B------:R2:W-:Y:S04]  /*33c0*/  STS [UR6+0x120], R9 ;  /* 0x00012009ff007988 */ /* 0x0005e80008000806 */
[----:B------:R2:W-:Y:S04]  /*33d0*/  STAS [R4.64], R10 ;  /* 0x0000000a04007dbd */ /* 0x0005e8000c0008ff */
[----:B------:R2:W-:Y:S04]  /*33e0*/  ATOMS.OR RZ, [UR5+0x14], R8 ;  /* 0x00001408ffff798c */ /* 0x0005e8000b000005 */
[----:B------:R2:W-:Y:S04]  /*33f0*/  ATOMS.OR RZ, [UR5+0x18], R7 ;  /* 0x00001807ffff798c */ /* 0x0005e8000b000005 */
[----:B------:R2:W-:Y:S02]  /*3400*/  ATOMS.XOR RZ, [UR5+0x10], R0 ;  /* 0x00001000ffff798c */ /* 0x0005e4000b800005 */
.L_x_56:
[----:B-1----:R-:W-:Y:S05]  /*3410*/  BSYNC B0 ;  /* 0x0000000000007941 */ /* 0x002fea0003800000 */
.L_x_55:
[----:B------:R-:W-:Y:S05]  /*3420*/  BRA.U UP1, `(.L_x_61) ;  /* 0x00000001016c7547 */ /* 0x000fea000b800000 */
[----:B------:R-:W-:-:S03]  /*3430*/  UMOV UR4, 0xffffffff ;  /* 0xffffffff00047882 */ /* 0x000fc60000000000 */
[----:B------:R-:W-:Y:S05]  /*3440*/  BRA.DIV UR4, `(.L_x_62) ;  /* 0x0000005e04407947 */ /* 0x000fea000b800000 */
[----:B------:R-:W-:-:S13]  /*3450*/  ELECT P6, URZ, PT ;  /* 0x0000000000ff782f */ /* 0x000fda00038c0000 */
.L_x_160:
[----:B------:R-:W-:Y:S05]  /*3460*/  @!P6 BRA `(.L_x_61) ;  /* 0x00000000005ce947 */ /* 0x000fea0003800000 */
[----:B--2---:R-:W2:Y:S02]  /*3470*/  LDS R4, [UR5+0x10] ;  /* 0x00001005ff047984 */ /* 0x004ea40008000800 */
[----:B--2---:R-:W-:-:S04]  /*3480*/  SHF.L.U32 R4, R4, 0x1f, RZ ;  /* 0x0000001f04047819 */ /* 0x004fc800000006ff */
[----:B------:R-:W2:Y:S02]  /*3490*/  SYNCS.PHASECHK.TRANS64.TRYWAIT P0, [UR5+0x8], R4 ;  /* 0x00000804ff0075a7 */ /* 0x000ea40008001105 */
[----:B--2---:R-:W-:Y:S05]  /*34a0*/  @P0 BRA `(.L_x_63) ;  /* 0x0000000000080947 */ /* 0x004fea0003800000 */
[----:B------:R-:W2:Y:S02]  /*34b0*/  SYNCS.PHASECHK.TRANS64.TRYWAIT P0, [UR5+0x8], R4 ;  /* 0x00000804ff0075a7 */ /* 0x000ea40008001105 */
[----:B--2---:R-:W-:Y:S05]  /*34c0*/  @!P0 BRA `(.L_x_64) ;  /* 0x0000005c00408947 */ /* 0x004fea0003800000 */
.L_x_63:
[----:B------:R-:W3:Y:S01]  /*34d0*/  LDS R6, [UR6+0x120] ;  /* 0x00012006ff067984 */ /* 0x000ee20008000800 */
[----:B--2---:R-:W-:Y:S02]  /*34e0*/  HFMA2 R0, -RZ, RZ, 0, 5.9604644775390625e-08 ;  /* 0x00000001ff007431 */ /* 0x004fe400000001ff */
[----:B------:R-:W-:Y:S01]  /*34f0*/  IMAD.MOV.U32 R4, RZ, RZ, 0xffff ;  /* 0x0000ffffff047424 */ /* 0x000fe200078e00ff */
[----:B------:R-:W-:Y:S01]  /*3500*/  UPRMT UR4, UR48, 0x654, UR7 ;  /* 0x0000065430047896 */ /* 0x000fe20008000007 */
[----:B---3--:R-:W-:-:S03]  /*3510*/  IMAD.SHL.U32 R5, R6, 0x20, RZ ;  /* 0x0000002006057824 */ /* 0x008fc600078e00ff */
[-C--:B------:R-:W-:Y:S02]  /*3520*/  SHF.L.U32 R4, R4, R6.reuse, RZ ;  /* 0x0000000604047219 */ /* 0x080fe400000006ff */
[----:B------:R-:W-:Y:S01]  /*3530*/  SHF.L.U32 R6, R0, R6, RZ ;  /* 0x0000000600067219 */ /* 0x000fe200000006ff */
[----:B------:R3:W-:Y:S04]  /*3540*/  STS [UR6+0x120], R5 ;  /* 0x00012005ff007988 */ /* 0x0007e80008000806 */
[----:B------:R3:W-:Y:S04]  /*3550*/  ATOMS.OR RZ, [UR5+0x14], R4 ;  /* 0x00001404ffff798c */ /* 0x0007e8000b000005 */
[----:B------:R3:W-:Y:S01]  /*3560*/  ATOMS.OR RZ, [UR5+0x18], R6 ;  /* 0x00001806ffff798c */ /* 0x0007e2000b000005 */
[----:B------:R-:W-:Y:S03]  /*3570*/  SYNCS.ARRIVE.TRANS64.RED.A1T0 RZ, [UR4], RZ ;  /* 0x000000ffffff79a7 */ /* 0x000fe60008100404 */
[----:B------:R3:W-:Y:S01]  /*3580*/  ATOMS.XOR RZ, [UR5+0x10], R0 ;  /* 0x00001000ffff798c */ /* 0x0007e2000b800005 */
[----:B------:R-:W-:Y:S05]  /*3590*/  BRA `(.L_x_61) ;  /* 0x0000000000107947 */ /* 0x000fea0003800000 */
.L_x_54:
[----:B------:R-:W-:Y:S02]  /*35a0*/  MOV R0, 0xffffffff ;  /* 0xffffffff00007802 */ /* 0x000fe40000000f00 */
[----:B------:R-:W-:-:S03]  /*35b0*/  MOV R4, 0x35e0 ;  /* 0x000035e000047802 */ /* 0x000fc60000000f00 */
[----:B------:R2:W-:Y:S04]  /*35c0*/  STS [UR6+0x120], R0 ;  /* 0x00012000ff007988 */ /* 0x0005e80008000806 */
[----:B-12--5:R-:W-:Y:S05]  /*35d0*/  CALL.REL.NOINC `($__internal_1_$__cuda_sm10x_tcgen05_guardrail_trap_phase_invalid_during_alloc) ;  /* 0x0000006400147944 */ /* 0x026fea0003c00000 */
.L_x_61:
[----:B------:R-:W-:Y:S05]  /*35e0*/  WARPSYNC.ALL ;  /* 0x0000000000007948 */ /* 0x000fea0003800000 */
[----:B------:R-:W4:Y:S01]  /*35f0*/  S2UR UR4, SR_CgaCtaId ;  /* 0x00000000000479c3 */ /* 0x000f220000008800 */
[----:B------:R-:W-:Y:S01]  /*3600*/  UMOV UR26, 0x400 ;  /* 0x00000400001a7882 */ /* 0x000fe20000000000 */
[----:B------:R-:W-:-:S06]  /*3610*/  NOP ;  /* 0x0000000000007918 */ /* 0x000fcc0000000000 */
[----:B------:R-:W-:Y:S06]  /*3620*/  BAR.ARV 0x6, 0xa0 ;  /* 0x0182800000007b1d */ /* 0x000fec0000002000 */
[----:B------:R-:W1:Y:S01]  /*3630*/  LDCU UR6, c[0x0][0x38c] ;  /* 0x00007180ff0677ac */ /* 0x000e620008000800 */
[----:B------:R-:W-:Y:S01]  /*3640*/  LOP3.LUT R3, R3, 0xffff, RZ, 0xc0, !PT ;  /* 0x0000ffff03037812 */ /* 0x000fe200078ec0ff */
[----:B--2---:R-:W-:Y:S01]  /*3650*/  IMAD.MOV.U32 R9, RZ, RZ, 0x1 ;  /* 0x00000001ff097424 */ /* 0x004fe200078e00ff */
[----:B------:R-:W-:Y:S01]  /*3660*/  LOP3.LUT R2, R2, 0xffff, RZ, 0xc0, !PT ;  /* 0x0000ffff02027812 */ /* 0x000fe200078ec0ff */
[----:B------:R-:W-:Y:S01]  /*3670*/  IMAD.MOV.U32 R8, RZ, RZ, RZ ;  /* 0x000000ffff087224 */ /* 0x000fe200078e00ff */
[----:B------:R-:W-:Y:S01]  /*3680*/  R2UR UR28, R3 ;  /* 0x00000000031c72ca */ /* 0x000fe200000e0000 */
[----:B------:R-:W-:Y:S01]  /*3690*/  UMOV UR32, URZ ;  /* 0x000000ff00207c82 */ /* 0x000fe20008000000 */
[----:B------:R-:W-:-:S02]  /*36a0*/  R2UR UR42, R2 ;  /* 0x00000000022a72ca */ /* 0x000fc400000e0000 */
[----:B------:R-:W-:Y:S01]  /*36b0*/  CS2R R2, SRZ ;  /* 0x0000000000027805 */ /* 0x000fe2000001ff00 */
[----:B------:R-:W-:Y:S01]  /*36c0*/  UMOV UR23, URZ ;  /* 0x000000ff00177c82 */ /* 0x000fe20008000000 */
[----:B----4-:R-:W-:Y:S01]  /*36d0*/  ULEA UR26, UR4, UR26, 0x18 ;  /* 0x0000001a041a7291 */ /* 0x010fe2000f8ec0ff */
[----:B------:R-:W-:Y:S01]  /*36e0*/  UMOV UR22, URZ ;  /* 0x000000ff00167c82 */ /* 0x000fe20008000000 */
[----:B------:R-:W-:Y:S02]  /*36f0*/  UISETP.NE.AND UP3, UPT, UR46, URZ, UPT ;  /* 0x000000ff2e00728c */ /* 0x000fe4000bf65270 */
[----:B------:R-:W-:Y:S02]  /*3700*/  UIADD3 UR4, UPT, UPT, UR26, 0x4300, URZ ;  /* 0x000043001a047890 */ /* 0x000fe4000fffe0ff */
[----:B------:R-:W-:-:S03]  /*3710*/  UIADD3 UR5, UPT, UPT, UR26, 0x8300, URZ ;  /* 0x000083001a057890 */ /* 0x000fc6000fffe0ff */
[----:B---3--:R-:W2:Y:S01]  /*3720*/  LDS R0, [UR26+0x120] ;  /* 0x0001201aff007984 */ /* 0x008ea20008000800 */
[----:B-1----:R-:W-:Y:S02]  /*3730*/  UIADD3 UR6, UPT, UPT, UR6, 0x3f, URZ ;  /* 0x0000003f06067890 */ /* 0x002fe4000fffe0ff */
[----:B------:R-:W-:Y:S02]  /*3740*/  USHF.R.U32.HI UR30, URZ, 0x4, UR4 ;  /* 0x00000004ff1e7899 */ /* 0x000fe40008011604 */
[----:B------:R-:W-:Y:S02]  /*3750*/  USHF.R.S32.HI UR33, URZ, 0x1f, UR6 ;  /* 0x0000001fff217899 */ /* 0x000fe40008011406 */
[----:B------:R-:W-:Y:S02]  /*3760*/  USHF.R.U32.HI UR4, URZ, 0x4, UR5 ;  /* 0x00000004ff047899 */ /* 0x000fe40008011605 */
[----:B------:R-:W-:Y:S02]  /*3770*/  ULEA.HI UR33, UR33, UR6, URZ, 0x6 ;  /* 0x0000000621217291 */ /* 0x000fe4000f8f30ff */
[----:B------:R-:W-:-:S02]  /*3780*/  ULOP3.LUT UR4, UR4, 0x3fff, URZ, 0xc0, !UPT ;  /* 0x00003fff04047892 */ /* 0x000fc4000f8ec0ff */
[----:B------:R-:W-:Y:S01]  /*3790*/  USHF.R.S32.HI UR33, URZ, 0x6, UR33 ;  /* 0x00000006ff217899 */ /* 0x000fe20008011421 */
[----:B------:R-:W-:Y:S01]  /*37a0*/  UMOV UR40, 0x0 ;  /* 0x0000000000287882 */ /* 0x000fe20000000000 */
[----:B------:R-:W-:Y:S02]  /*37b0*/  UMOV UR41, 0x8208010 ;  /* 0x0820801000297882 */ /* 0x000fe40000000000 */
[----:B------:R-:W-:Y:S02]  /*37c0*/  UISETP.LT.AND UP0, UPT, UR33, 0x1, UPT ;  /* 0x000000012100788c */ /* 0x000fe4000bf01270 */
[----:B------:R-:W-:Y:S02]  /*37d0*/  ULOP3.LUT UR30, UR30, 0x3fff, URZ, 0xc0, !UPT ;  /* 0x00003fff1e1e7892 */ /* 0x000fe4000f8ec0ff */
[----:B------:R-:W-:Y:S02]  /*37e0*/  ULOP3.LUT UR29, UR4, 0x10000, URZ, 0xfc, !UPT ;  /* 0x00010000041d7892 */ /* 0x000fe4000f8efcff */
[----:B------:R-:W-:Y:S01]  /*37f0*/  USEL UR43, UR33, 0x1, !UP0 ;  /* 0x00000001212b7887 */ /* 0x000fe2000c000000 */
[----:B------:R-:W-:Y:S01]  /*3800*/  UMOV UR38, 0x0 ;  /* 0x0000000000267882 */ /* 0x000fe20000000000 */
[----:B------:R-:W-:Y:S01]  /*3810*/  UMOV UR39, 0x8208010 ;  /* 0x0820801000277882 */ /* 0x000fe20000000000 */
[----:B------:R-:W-:Y:S01]  /*3820*/  UMOV UR36, 0x0 ;  /* 0x0000000000247882 */ /* 0x000fe20000000000 */
[----:B------:R-:W-:Y:S01]  /*3830*/  UMOV UR37, 0x8208010 ;  /* 0x0820801000257882 */ /* 0x000fe20000000000 */
[----:B------:R-:W-:Y:S01]  /*3840*/  UMOV UR34, 0x0 ;  /* 0x0000000000227882 */ /* 0x000fe20000000000 */
[----:B------:R-:W-:Y:S01]  /*3850*/  UMOV UR35, 0x8208010 ;  /* 0x0820801000237882 */ /* 0x000fe20000000000 */
[----:B--2---:R-:W-:-:S15]  /*3860*/  R2UR UR44, R0 ;  /* 0x00000000002c72ca */ /* 0x004fde00000e0000 */
.L_x_72:
[C---:B------:R-:W-:Y:S02]  /*3870*/  LEA R0, R8.reuse, UR26, 0x3 ;  /* 0x0000001a08007c11 */ /* 0x040fe4000f8e18ff */
[----:B------:R-:W-:Y:S02]  /*3880*/  SHF.L.U32 R4, R3, 0x1f, RZ ;  /* 0x0000001f03047819 */ /* 0x000fe400000006ff */
[----:B------:R-:W-:Y:S02]  /*3890*/  LEA R5, R8, UR26, 0x4 ;  /* 0x0000001a08057c11 */ /* 0x000fe4000f8e20ff */
[----:B------:R-:W1:Y:S02]  /*38a0*/  SYNCS.PHASECHK.TRANS64.TRYWAIT P0, [R0+URZ+0x70], R4 ;  /* 0x00007004000075a7 */ /* 0x000e6400080011ff */
[----:B-1-3--:R-:W-:Y:S05]  /*38b0*/  @!P0 BRA `(.L_x_65) ;  /* 0x00000058005c8947 */ /* 0x00afea0003800000 */
.L_x_161:
[----:B-1----:R-:W1:Y:S01]  /*38c0*/  LDS.128 R4, [R5+0x100] ;  /* 0x0001000005047984 */ /* 0x002e620000000c00 */
[----:B------:R-:W-:Y:S02]  /*38d0*/  VIADD R0, R0, 0x80 ;  /* 0x0000008000007836 */ /* 0x000fe40000000000 */
[----:B------:R-:W-:Y:S01]  /*38e0*/  VIADD R8, R8, 0x1 ;  /* 0x0000000108087836 */ /* 0x000fe20000000000 */
[----:B------:R-:W-:Y:S01]  /*38f0*/  @!PT LDS RZ, [RZ] ;  /* 0x00000000fffff984 */ /* 0x000fe20000000800 */
[----:B------:R-:W-:Y:S01]  /*3900*/  @!PT LDS RZ, [RZ] ;  /* 0x00000000fffff984 */ /* 0x000fe20000000800 */
[----:B------:R-:W-:Y:S01]  /*3910*/  @!PT LDS RZ, [RZ] ;  /* 0x00000000fffff984 */ /* 0x000fe20000000800 */
[----:B------:R-:W-:Y:S01]  /*3920*/  @!PT LDS RZ, [RZ] ;  /* 0x00000000fffff984 */ /* 0x000fe20000000800 */
[----:B------:R2:W-:Y:S06]  /*3930*/  MEMBAR.ALL.CTA ;  /* 0x0000000000007992 */ /* 0x0005ec0000008000 */
[----:B--2---:R-:W2:Y:S01]  /*3940*/  FENCE.VIEW.ASYNC.S ;  /* 0x00000000000073c6 */ /* 0x004ea20000000000 */
[----:B------:R-:W-:-:S04]  /*3950*/  PRMT R0, RZ, 0x654, R0 ;  /* 0x00000654ff007816 */ /* 0x000fc80000000000 */
[----:B--2---:R2:W-:Y:S01]  /*3960*/  SYNCS.ARRIVE.TRANS64.RED.A1T0 RZ, [R0+URZ], RZ ;  /* 0x000000ff00ff79a7 */ /* 0x0045e200081004ff */
[----:B-1----:R-:W-:Y:S01]  /*3970*/  LOP3.LUT P1, RZ, R6, 0x1, RZ, 0xc0, !PT ;  /* 0x0000000106ff7812 */ /* 0x002fe2000782c0ff */
[----:B--2---:R-:W-:-:S12]  /*3980*/  BRA.U UP3, `(.L_x_66) ;  /* 0x0000000503087547 */ /* 0x004fd8000b800000 */
[----:B------:R-:W1:Y:S01]  /*3990*/  LDCU UR4, c[0x0][0x38c] ;  /* 0x00007180ff0477ac */ /* 0x000e620008000800 */
[----:B------:R-:W-:Y:S02]  /*39a0*/  PLOP3.LUT P2, PT, PT, PT, PT, 0x80, 0x8 ;  /* 0x000000000008781c */ /* 0x000fe40003f4f070 */
[----:B------:R-:W-:Y:S01]  /*39b0*/  SHF.L.U32 R4, R9, 0x1f, RZ ;  /* 0x0000001f09047819 */ /* 0x000fe200000006ff */
[----:B------:R-:W-:Y:S02]  /*39c0*/  ULEA UR31, UR32, UR26, 0x3 ;  /* 0x0000001a201f7291 */ /* 0x000fe4000f8e18ff */
[----:B------:R-:W-:Y:S02]  /*39d0*/  ULEA UR11, UR32, UR44, 0x6 ;  /* 0x0000002c200b7291 */ /* 0x000fe4000f8e30ff */
[----:B-1----:R-:W-:-:S06]  /*39e0*/  UISETP.GE.AND UP0, UPT, UR4, 0x1, UPT ;  /* 0x000000010400788c */ /* 0x002fcc000bf06270 */
[----:B------:R-:W-:-:S05]  /*39f0*/  PLOP3.LUT P0, PT, PT, PT, UP0, 0x80, 0x8 ;  /* 0x000000000008781c */ /* 0x000fca0003f0f008 */
[----:B------:R-:W-:-:S08]  /*3a00*/  @UP0 ULEA UR4, UR23, UR26, 0x3 ;  /* 0x0000001a17040291 */ /* 0x000fd0000f8e18ff */
[----:B------:R-:W-:-:S04]  /*3a10*/  @P0 SHF.L.U32 R0, R2, 0x1f, RZ ;  /* 0x0000001f02000819 */ /* 0x000fc800000006ff */
[----:B------:R1:W2:Y:S01]  /*3a20*/  @P0 SYNCS.PHASECHK.TRANS64.TRYWAIT P2, [UR4], R0 ;  /* 0x00000000ff0005a7 */ /* 0x0002a20008041104 */
[----:B------:R-:W3:Y:S02]  /*3a30*/  SYNCS.PHASECHK.TRANS64.TRYWAIT P0, [UR31+0xb0], R4 ;  /* 0x0000b004ff0075a7 */ /* 0x000ee4000800111f */
[----:B-123--:R-:W-:Y:S05]  /*3a40*/  @!P0 BRA `(.L_x_67) ;  /* 0x00000058000c8947 */ /* 0x00efea0003800000 */
.L_x_163:
[----:B------:R-:W-:Y:S01]  /*3a50*/  UMOV UR27, UR22 ;  /* 0x00000016001b7c82 */ /* 0x000fe20008000000 */
[----:B------:R-:W-:Y:S05]  /*3a60*/  BRA.U !UP0, `(.L_x_68) ;  /* 0x0000000108c07547 */ /* 0x000fea000b800000 */
[----:B------:R-:W-:Y:S02]  /*3a70*/  UIADD3 UR27, UPT, UPT, UR43, UR22, URZ ;  /* 0x000000162b1b7290 */ /* 0x000fe4000fffe0ff */
[----:B------:R-:W-:Y:S01]  /*3a80*/  UPLOP3.LUT UP2, UPT, UPT, UPT, UPT, 0x40, 0x4 ;  /* 0x000000000004789c */ /* 0x000fe20003f4e870 */
[----:B------:R-:W-:Y:S01]  /*3a90*/  UMOV UR24, UR33 ;  /* 0x0000002100187c82 */ /* 0x000fe20008000000 */
[----:B------:R-:W-:-:S09]  /*3aa0*/  UMOV UR10, UR23 ;  /* 0x00000017000a7c82 */ /* 0x000fd20008000000 */
.L_x_71:
[----:B--2---:R-:W-:Y:S01]  /*3ab0*/  ULEA UR5, UR10, UR26, 0x3 ;  /* 0x0000001a0a057291 */ /* 0x004fe2000f8e18ff */
[----:B---3--:R-:W-:Y:S11]  /*3ac0*/  @P2 BRA `(.L_x_69) ;  /* 0x00000000000c2947 */ /* 0x008ff60003800000 */
[----:B-1----:R-:W-:Y:S04]  /*3ad0*/  SHF.L.U32 R4, R2, 0x1f, RZ ;  /* 0x0000001f02047819 */ /* 0x002fe800000006ff */
[----:B------:R-:W1:Y:S02]  /*3ae0*/  SYNCS.PHASECHK.TRANS64.TRYWAIT P0, [UR5], R4 ;  /* 0x00000004ff0075a7 */ /* 0x000e640008001105 */
[----:B-1----:R-:W-:Y:S05]  /*3af0*/  @!P0 BRA `(.L_x_70) ;  /* 0x0000005400f88947 */ /* 0x002fea0003800000 */
.L_x_69:
[----:B------:R-:W-:Y:S01]  /*3b00*/  UISETP.NE.AND UP0, UPT, UR24, 0x1, UPT ;  /* 0x000000011800788c */ /* 0x000fe2000bf05270 */
[----:B------:R-:W-:Y:S01]  /*3b10*/  PLOP3.LUT P2, PT, PT, PT, PT, 0x80, 0x8 ;  /* 0x000000000008781c */ /* 0x000fe20003f4f070 */
[----:B------:R-:W-:Y:S02]  /*3b20*/  UIADD3 UR4, UPT, UPT, UR10, 0x1, URZ ;  /* 0x000000010a047890 */ /* 0x000fe4000fffe0ff */
[----:B------:R-:W-:Y:S02]  /*3b30*/  UIADD3 UR25, UPT, UPT, UR5, 0x10, URZ ;  /* 0x0000001005197890 */ /* 0x000fe4000fffe0ff */
[----:B------:R-:W-:Y:S01]  /*3b40*/  UISETP.NE.AND UP1, UPT, UR4, 0x2, UPT ;  /* 0x000000020400788c */ /* 0x000fe2000bf25270 */
[----:B------:R-:W-:Y:S01]  /*3b50*/  PLOP3.LUT P0, PT, PT, PT, UP0, 0x80, 0x8 ;  /* 0x000000000008781c */ /* 0x000fe20003f0f008 */
[----:B------:R-:W-:Y:S02]  /*3b60*/  UIADD3 UR22, UPT, UPT, UR22, 0x1, URZ ;  /* 0x0000000116167890 */ /* 0x000fe4000fffe0ff */
[----:B------:R-:W-:Y:S02]  /*3b70*/  USEL UR6, URZ, 0x1, UP1 ;  /* 0x00000001ff067887 */ /* 0x000fe40008800000 */
[----:B------:R-:W-:Y:S02]  /*3b80*/  USEL UR23, UR4, URZ, UP1 ;  /* 0x000000ff04177287 */ /* 0x000fe40008800000 */
[----:B------:R-:W-:Y:S02]  /*3b90*/  UIADD3 UR24, UPT, UPT, UR24, -0x1, URZ ;  /* 0xffffffff18187890 */ /* 0x000fe4000fffe0ff */
[----:B------:R-:W-:Y:S01]  /*3ba0*/  @UP0 ULEA UR4, UR23, UR26, 0x3 ;  /* 0x0000001a17040291 */ /* 0x000fe2000f8e18ff */
[----:B------:R-:W-:Y:S01]  /*3bb0*/  LOP3.LUT R2, R2, UR6, RZ, 0x3c, !PT ;  /* 0x0000000602027c12 */ /* 0x000fe2000f8e3cff */
[----:B------:R-:W-:Y:S02]  /*3bc0*/  ULEA UR6, UR10, UR30, 0x9 ;  /* 0x0000001e0a067291 */ /* 0x000fe4000f8e48ff */
[----:B------:R-:W-:Y:S01]  /*3bd0*/  UISETP.NE.AND UP0, UPT, UR22, UR27, UPT ;  /* 0x0000001b1600728c */ /* 0x000fe2000bf05270 */
[----:B-1----:R-:W-:Y:S01]  /*3be0*/  @P0 SHF.L.U32 R0, R2, 0x1f, RZ ;  /* 0x0000001f02000819 */ /* 0x002fe200000006ff */
[----:B------:R-:W-:Y:S02]  /*3bf0*/  UIADD3 UR20, UPT, UPT, UR6, 0x80, URZ ;  /* 0x0000008006147890 */ /* 0x000fe4000fffe0ff */
[----:B------:R-:W-:Y:S01]  /*3c00*/  UIADD3 UR16, UPT, UPT, UR6, 0x100, URZ ;  /* 0x0000010006107890 */ /* 0x000fe2000fffe0ff */
[----:B------:R2:W3:Y:S01]  /*3c10*/  @P0 SYNCS.PHASECHK.TRANS64.TRYWAIT P2, [UR4], R0 ;  /* 0x00000000ff0005a7 */ /* 0x0004e20008041104 */
[----:B------:R-:W-:Y:S02]  /*3c20*/  ULEA UR4, UR10, UR29, 0x9 ;  /* 0x0000001d0a047291 */ /* 0x000fe4000f8e48ff */
[----:B------:R-:W-:Y:S02]  /*3c30*/  UIADD3 UR12, UPT, UPT, UR6, 0x180, URZ ;  /* 0x00000180060c7890 */ /* 0x000fe4000fffe0ff */
[----:B------:R-:W-:Y:S02]  /*3c40*/  UIADD3 UR18, UPT, UPT, UR4, 0x2, URZ ;  /* 0x0000000204127890 */ /* 0x000fe4000fffe0ff */
[----:B------:R-:W-:Y:S02]  /*3c50*/  UIADD3 UR14, UPT, UPT, UR4, 0x4, URZ ;  /* 0x00000004040e7890 */ /* 0x000fe4000fffe0ff */
[----:B------:R-:W-:Y:S01]  /*3c60*/  UIADD3 UR8, UPT, UPT, UR4, 0x6, URZ ;  /* 0x0000000604087890 */ /* 0x000fe2000fffe0ff */
[----:B------:R-:W-:Y:S01]  /*3c70*/  UMOV UR7, 0x40004040 ;  /* 0x4000404000077882 */ /* 0x000fe20000000000 */
[----:B------:R-:W-:Y:S01]  /*3c80*/  UMOV UR5, 0x40004040 ;  /* 0x4000404000057882 */ /* 0x000fe20000000000 */
[----:B------:R-:W-:Y:S01]  /*3c90*/  UMOV UR21, 0x40004040 ;  /* 0x4000404000157882 */ /* 0x000fe20000000000 */
[----:B------:R2:W-:Y:S01]  /*3ca0*/  UTCHMMA.2CTA gdesc[UR6], gdesc[UR4], tmem[UR11], tmem[UR40], idesc[UR41], UP2 ;  /* 0x00ff2804060075ea */ /* 0x0005e2000920000b */
[----:B------:R-:W-:Y:S01]  /*3cb0*/  UPLOP3.LUT UP2, UPT, UPT, UPT, UPT, 0x80, 0x8 ;  /* 0x000000000008789c */ /* 0x000fe20003f4f070 */
[----:B------:R-:W-:Y:S01]  /*3cc0*/  UMOV UR19, 0x40004040 ;  /* 0x4000404000137882 */ /* 0x000fe20000000000 */
[----:B------:R-:W-:Y:S01]  /*3cd0*/  UMOV UR17, 0x40004040 ;  /* 0x4000404000117882 */ /* 0x000fe20000000000 */
[----:B------:R2:W-:Y:S01]  /*3ce0*/  UTCHMMA.2CTA gdesc[UR20], gdesc[UR18], tmem[UR11], tmem[UR38], idesc[UR39], UPT ;  /* 0x00ff2612140075ea */ /* 0x0005e2000ba0000b */
[----:B------:R-:W-:Y:S01]  /*3cf0*/  UMOV UR15, 0x40004040 ;  /* 0x40004040000f7882 */ /* 0x000fe20000000000 */
[----:B------:R-:W-:Y:S01]  /*3d00*/  UMOV UR13, 0x40004040 ;  /* 0x40004040000d7882 */ /* 0x000fe20000000000 */
[----:B------:R-:W-:Y:S01]  /*3d10*/  UMOV UR9, 0x40004040 ;  /* 0x4000404000097882 */ /* 0x000fe20000000000 */
[----:B------:R2:W-:Y:S01]  /*3d20*/  UTCHMMA.2CTA gdesc[UR16], gdesc[UR14], tmem[UR11], tmem[UR36], idesc[UR37], UPT ;  /* 0x00ff240e100075ea */ /* 0x0005e2000ba0000b */
[----:B------:R2:W-:Y:S01]  /*3d30*/  UTCHMMA.2CTA gdesc[UR12], gdesc[UR8], tmem[UR11], tmem[UR34], idesc[UR35], UPT ;  /* 0x00ff22080c0075ea */ /* 0x0005e2000ba0000b */
[----:B------:R2:W-:Y:S01]  /*3d40*/  UTCBAR.2CTA.MULTICAST [UR25], URZ, UR28 ;  /* 0x000000ff190073e9 */ /* 0x0005e2000820081c */
[----:B------:R-:W-:Y:S01]  /*3d50*/  UMOV UR10, UR23 ;  /* 0x00000017000a7c82 */ /* 0x000fe20008000000 */
[----:B------:R-:W-:Y:S05]  /*3d60*/  BRA.U UP0, `(.L_x_71) ;  /* 0xfffffffd00507547 */ /* 0x000fea000b83ffff */
.L_x_68:
[----:B--2---:R-:W-:Y:S01]  /*3d70*/  UIADD3 UR4, UPT, UPT, UR31, 0x90, URZ ;  /* 0x000000901f047890 */ /* 0x004fe2000fffe0ff */
[----:B------:R-:W-:-:S08]  /*3d80*/  UMOV UR22, UR27 ;  /* 0x0000001b00167c82 */ /* 0x000fd00008000000 */
[----:B------:R2:W-:Y:S01]  /*3d90*/  UTCBAR.2CTA.MULTICAST [UR4], URZ, UR42 ;  /* 0x000000ff040073e9 */ /* 0x0005e2000820082a */
[----:B------:R-:W-:Y:S02]  /*3da0*/  NOP ;  /* 0x0000000000007918 */ /* 0x000fe40000000000 */
.L_x_66:
[----:B--2---:R-:W-:Y:S01]  /*3db0*/  UIADD3 UR4, UPT, UPT, UR32, 0x1, URZ ;  /* 0x0000000120047890 */ /* 0x004fe2000fffe0ff */
[----:B------:R-:W-:-:S03]  /*3dc0*/  ISETP.NE.AND P0, PT, R8, 0x2, PT ;  /* 0x000000020800780c */ /* 0x000fc60003f05270 */
[----:B------:R-:W-:Y:S01]  /*3dd0*/  UISETP.NE.AND UP0, UPT, UR4, 0x4, UPT ;  /* 0x000000040400788c */ /* 0x000fe2000bf05270 */
[----:B-1----:R-:W-:Y:S02]  /*3de0*/  SEL R0, RZ, 0x1, P0 ;  /* 0x00000001ff007807 */ /* 0x002fe40000000000 */
[----:B------:R-:W-:Y:S01]  /*3df0*/  SEL R8, R8, RZ, P0 ;  /* 0x000000ff08087207 */ /* 0x000fe20000000000 */
[----:B------:R-:W-:Y:S01]  /*3e00*/  USEL UR5, URZ, 0x1, UP0 ;  /* 0x00000001ff057887 */ /* 0x000fe20008000000 */
[----:B------:R-:W-:Y:S01]  /*3e10*/  LOP3.LUT R3, R3, R0, RZ, 0x3c, !PT ;  /* 0x0000000003037212 */ /* 0x000fe200078e3cff */
[----:B------:R-:W-:-:S04]  /*3e20*/  USEL UR32, UR4, URZ, UP0 ;  /* 0x000000ff04207287 */ /* 0x000fc80008000000 */
[----:B------:R-:W-:Y:S01]  /*3e30*/  LOP3.LUT R9, R9, UR5, RZ, 0x3c, !PT ;  /* 0x0000000509097c12 */ /* 0x000fe2000f8e3cff */
[----:B------:R-:W-:Y:S07]  /*3e40*/  @P1 BRA `(.L_x_72) ;  /* 0xfffffff800881947 */ /* 0x000fee000383ffff */
[----:B------:R-:W1:Y:S01]  /*3e50*/  S2UR UR8, SR_CgaCtaId ;  /* 0x00000000000879c3 */ /* 0x000e620000008800 */
[----:B------:R-:W-:Y:S01]  /*3e60*/  ELECT P0, URZ, PT ;  /* 0x0000000000ff782f */ /* 0x000fe20003800000 */
[----:B------:R-:W-:Y:S01]  /*3e70*/  HFMA2 R0, -RZ, RZ, 0, 5.9604644775390625e-08 ;  /* 0x00000001ff007431 */ /* 0x000fe200000001ff */
[----:B------:R-:W-:-:S05]  /*3e80*/  UMOV UR4, 0x40 ;  /* 0x0000004000047882 */ /* 0x000fca0000000000 */
[----:B------:R-:W-:Y:S01]  /*3e90*/  UVIRTCOUNT.DEALLOC.SMPOOL 0x80 ;  /* 0x000000800000784c */ /* 0x000fe20000000000 */
[----:B------:R-:W-:Y:S02]  /*3ea0*/  UISETP.NE.AND UP1, UPT, UR46, URZ, UPT ;  /* 0x000000ff2e00728c */ /* 0x000fe4000bf25270 */
[----:B-1----:R-:W-:-:S09]  /*3eb0*/  ULEA UR8, UR8, UR4, 0x18 ;  /* 0x0000000408087291 */ /* 0x002fd2000f8ec0ff */
[----:B------:R1:W-:Y:S01]  /*3ec0*/  @P0 STS.U8 [UR8+0x1c], R0 ;  /* 0x00001c00ff000988 */ /* 0x0003e20008000008 */
[----:B------:R-:W-:Y:S05]  /*3ed0*/  BRA.U UP1, `(.L_x_73) ;  /* 0x0000000101a07547 */ /* 0x000fea000b800000 */
[----:B------:R-:W-:Y:S01]  /*3ee0*/  UIADD3 UR7, UPT, UPT, UR26, 0xb0, URZ ;  /* 0x000000b01a077890 */ /* 0x000fe2000fffe0ff */
[----:B------:R-:W-:-:S03]  /*3ef0*/  SHF.L.U32 R2, R9, 0x1f, RZ ;  /* 0x0000001f09027819 */ /* 0x000fc600000006ff */
[----:B------:R-:W-:-:S09]  /*3f00*/  ULEA UR4, UR32, UR7, 0x3 ;  /* 0x0000000720047291 */ /* 0x000fd2000f8e18ff */
[----:B------:R-:W2:Y:S02]  /*3f10*/  SYNCS.PHASECHK.TRANS64.TRYWAIT P0, [UR4], R2 ;  /* 0x00000002ff0075a7 */ /* 0x000ea40008001104 */
[----:B--2---:R-:W-:Y:S05]  /*3f20*/  @!P0 BRA `(.L_x_74) ;  /* 0x0000005400048947 */ /* 0x004fea0003800000 */
.L_x_166:
[----:B------:R-:W-:-:S04]  /*3f30*/  UIADD3 UR4, UPT, UPT, UR32, 0x1, URZ ;  /* 0x0000000120047890 */ /* 0x000fc8000fffe0ff */
[----:B------:R-:W-:-:S04]  /*3f40*/  UISETP.NE.AND UP0, UPT, UR4, 0x4, UPT ;  /* 0x000000040400788c */ /* 0x000fc8000bf05270 */
[----:B------:R-:W-:Y:S02]  /*3f50*/  USEL UR6, URZ, 0x1, UP0 ;  /* 0x00000001ff067887 */ /* 0x000fe40008000000 */
[----:B------:R-:W-:-:S04]  /*3f60*/  USEL UR4, UR4, URZ, UP0 ;  /* 0x000000ff04047287 */ /* 0x000fc80008000000 */
[----:B------:R-:W-:Y:S01]  /*3f70*/  ULEA UR5, UR4, UR7, 0x3 ;  /* 0x0000000704057291 */ /* 0x000fe2000f8e18ff */
[----:B-1----:R-:W-:-:S04]  /*3f80*/  LOP3.LUT R2, R9, UR6, RZ, 0x3c, !PT ;  /* 0x0000000609027c12 */ /* 0x002fc8000f8e3cff */
[----:B------:R-:W-:-:S04]  /*3f90*/  SHF.L.U32 R3, R2, 0x1f, RZ ;  /* 0x0000001f02037819 */ /* 0x000fc800000006ff */
[----:B------:R-:W1:Y:S02]  /*3fa0*/  SYNCS.PHASECHK.TRANS64.TRYWAIT P0, [UR5], R3 ;  /* 0x00000003ff0075a7 */ /* 0x000e640008001105 */
[----:B-1----:R-:W-:Y:S05]  /*3fb0*/  @!P0 BRA `(.L_x_75) ;  /* 0x0000005000f88947 */ /* 0x002fea0003800000 */
.L_x_168:
[----:B------:R-:W-:-:S04]  /*3fc0*/  UIADD3 UR4, UPT, UPT, UR4, 0x1, URZ ;  /* 0x0000000104047890 */ /* 0x000fc8000fffe0ff */
[----:B------:R-:W-:-:S04]  /*3fd0*/  UISETP.NE.AND UP0, UPT, UR4, 0x4, UPT ;  /* 0x000000040400788c */ /* 0x000fc8000bf05270 */
[----:B------:R-:W-:Y:S02]  /*3fe0*/  USEL UR6, URZ, 0x1, UP0 ;  /* 0x00000001ff067887 */ /* 0x000fe40008000000 */
[----:B------:R-:W-:-:S04]  /*3ff0*/  USEL UR4, UR4, URZ, UP0 ;  /* 0x000000ff04047287 */ /* 0x000fc80008000000 */
[----:B------:R-:W-:Y:S01]  /*4000*/  ULEA UR5, UR4, UR7, 0x3 ;  /* 0x0000000704057291 */ /* 0x000fe2000f8e18ff */
[----:B------:R-:W-:-:S04]  /*4010*/  LOP3.LUT R2, R2, UR6, RZ, 0x3c, !PT ;  /* 0x0000000602027c12 */ /* 0x000fc8000f8e3cff */
[----:B-1----:R-:W-:-:S04]  /*4020*/  SHF.L.U32 R3, R2, 0x1f, RZ ;  /* 0x0000001f02037819 */ /* 0x002fc800000006ff */
[----:B------:R-:W1:Y:S02]  /*4030*/  SYNCS.PHASECHK.TRANS64.TRYWAIT P0, [UR5], R3 ;  /* 0x00000003ff0075a7 */ /* 0x000e640008001105 */
[----:B-1----:R-:W-:Y:S05]  /*4040*/  @!P0 BRA `(.L_x_76) ;  /* 0x0000005000ec8947 */ /* 0x002fea0003800000 */
.L_x_170:
[----:B------:R-:W-:-:S04]  /*4050*/  UIADD3 UR4, UPT, UPT, UR4, 0x1, URZ ;  /* 0x0000000104047890 */ /* 0x000fc8000fffe0ff */
[----:B------:R-:W-:-:S04]  /*4060*/  UISETP.NE.AND UP0, UPT, UR4, 0x4, UPT ;  /* 0x000000040400788c */ /* 0x000fc8000bf05270 */
[----:B------:R-:W-:Y:S02]  /*4070*/  USEL UR5, URZ, 0x1, UP0 ;  /* 0x00000001ff057887 */ /* 0x000fe40008000000 */
[----:B------:R-:W-:-:S04]  /*4080*/  USEL UR4, UR4, URZ, UP0 ;  /* 0x000000ff04047287 */ /* 0x000fc80008000000 */
[----:B------:R-:W-:Y:S01]  /*4090*/  ULEA UR4, UR4, UR7, 0x3 ;  /* 0x0000000704047291 */ /* 0x000fe2000f8e18ff */
[----:B------:R-:W-:-:S04]  /*40a0*/  LOP3.LUT R2, R2, UR5, RZ, 0x3c, !PT ;  /* 0x0000000502027c12 */ /* 0x000fc8000f8e3cff */
[----:B------:R-:W-:Y:S01]  /*40b0*/  SHF.L.U32 R2, R2, 0x1f, RZ ;  /* 0x0000001f02027819 */ /* 0x000fe200000006ff */
[----:B-1----:R-:W-:-:S04]  /*40c0*/  IMAD.U32 R0, RZ, RZ, UR4 ;  /* 0x00000004ff007e24 */ /* 0x002fc8000f8e00ff */
[----:B------:R1:W2:Y:S03]  /*40d0*/  SYNCS.PHASECHK.TRANS64.TRYWAIT P0, [R0+URZ], R2 ;  /* 0x00000002000075a7 */ /* 0x0002a600080011ff */
[----:B--2---:R-:W-:Y:S05]  /*40e0*/  @!P0 NANOSLEEP.SYNCS 0x989680 ;  /* 0x009896800000895d */ /* 0x004fea0003900000 */
[----:B------:R-:W2:Y:S02]  /*40f0*/  @!P0 SYNCS.PHASECHK.TRANS64 P0, [R0+URZ], R2 ;  /* 0x00000002000085a7 */ /* 0x000ea400080010ff */
[----:B--2---:R-:W-:Y:S05]  /*4100*/  @P0 BRA `(.L_x_77) ;  /* 0x0000000000200947 */ /* 0x004fea0003800000 */
.L_x_78:
[----:B--2---:R2:W4:Y:S02]  /*4110*/  SYNCS.PHASECHK.TRANS64.TRYWAIT P0, [R0+URZ], R2 ;  /* 0x00000002000075a7 */ /* 0x00452400080011ff */
[----:B----4-:R-:W-:Y:S05]  /*4120*/  @!P0 NANOSLEEP.SYNCS 0x989680 ;  /* 0x009896800000895d */ /* 0x010fea0003900000 */
[----:B------:R-:W4:Y:S02]  /*4130*/  @!P0 SYNCS.PHASECHK.TRANS64 P0, [R0+URZ], R2 ;  /* 0x00000002000085a7 */ /* 0x000f2400080010ff */
[----:B----4-:R-:W-:Y:S05]  /*4140*/  @!P0 BRA `(.L_x_78) ;  /* 0xfffffffc00f08947 */ /* 0x010fea000383ffff */
[----:B------:R-:W-:Y:S05]  /*4150*/  BRA `(.L_x_77) ;  /* 0x00000000000c7947 */ /* 0x000fea0003800000 */
.L_x_73:
[----:B------:R-:W-:-:S04]  /*4160*/  UIADD3 UR4, UPT, UPT, UR26, 0xf0, URZ ;  /* 0x000000f01a047890 */ /* 0x000fc8000fffe0ff */
[----:B------:R-:W-:-:S09]  /*4170*/  UPRMT UR4, UR48, 0x654, UR4 ;  /* 0x0000065430047896 */ /* 0x000fd20008000004 */
[----:B------:R-:W-:Y:S03]  /*4180*/  SYNCS.ARRIVE.TRANS64.RED.A1T0 RZ, [UR4], RZ ;  /* 0x000000ffffff79a7 */ /* 0x000fe60008100404 */
.L_x_77:
[----:B-12---:R-:W-:Y:S01]  /*4190*/  SHF.L.U32 R2, RZ, 0x1f, RZ ;  /* 0x0000001fff027819 */ /* 0x006fe200000006ff */
[----:B------:R-:W-:Y:S01]  /*41a0*/  UIADD3 UR4, UPT, UPT, UR26, 0xf0, URZ ;  /* 0x000000f01a047890 */ /* 0x000fe2000fffe0ff */
[----:B------:R-:W-:Y:S02]  /*41b0*/  PLOP3.LUT P0, PT, PT, PT, UP1, 0x80, 0x8 ;  /* 0x000000000008781c */ /* 0x000fe40003f0f018 */
[----:B------:R-:W1:Y:S02]  /*41c0*/  SYNCS.PHASECHK.TRANS64.TRYWAIT P1, [UR26+0xf0], R2 ;  /* 0x0000f002ff0075a7 */ /* 0x000e64000802111a */
[----:B-1----:R-:W-:Y:S09]  /*41d0*/  @!P1 BRA `(.L_x_79) ;  /* 0x0000005000a09947 */ /* 0x002ff20003800000 */
.L_x_172:
[----:B------:R-:W-:Y:S01]  /*41e0*/  @!UP1 UPRMT UR4, UR48, 0x654, UR4 ;  /* 0x0000065430049896 */ /* 0x000fe20008000004 */
[----:B------:R-:W-:Y:S01]  /*41f0*/  UMOV UR5, 0xffff ;  /* 0x0000ffff00057882 */ /* 0x000fe20000000000 */
[----:B------:R-:W-:-:S07]  /*4200*/  UMOV UR6, 0x1 ;  /* 0x0000000100067882 */ /* 0x000fce0000000000 */
[----:B------:R-:W-:Y:S01]  /*4210*/  @!P0 SYNCS.ARRIVE.TRANS64.RED.A1T0 RZ, [UR4], RZ ;  /* 0x000000ffffff89a7 */ /* 0x000fe20008100404 */
[----:B------:R-:W-:Y:S01]  /*4220*/  NOP ;  /* 0x0000000000007918 */ /* 0x000fe20000000000 */
[----:B-1----:R-:W1:Y:S01]  /*4230*/  LDS R0, [UR8+0x14] ;  /* 0x00001408ff007984 */ /* 0x002e620008000800 */
[----:B------:R-:W-:-:S04]  /*4240*/  ULOP3.LUT UR4, UR44, 0xffff, URZ, 0xc0, !UPT ;  /* 0x0000ffff2c047892 */ /* 0x000fc8000f8ec0ff */
[----:B------:R-:W-:-:S04]  /*4250*/  USHF.R.U32.HI UR4, URZ, 0x5, UR4 ;  /* 0x00000005ff047899 */ /* 0x000fc80008011604 */
[----:B------:R-:W-:Y:S02]  /*4260*/  USHF.L.U32 UR5, UR5, UR4, URZ ;  /* 0x0000000405057299 */ /* 0x000fe400080006ff */
[----:B------:R-:W-:-:S04]  /*4270*/  USHF.L.U32 UR4, UR6, UR4, URZ ;  /* 0x0000000406047299 */ /* 0x000fc800080006ff */
[----:B-1----:R-:W-:-:S04]  /*4280*/  LOP3.LUT R0, R0, UR5, RZ, 0xc0, !PT ;  /* 0x0000000500007c12 */ /* 0x002fc8000f8ec0ff */
[----:B------:R-:W-:-:S13]  /*4290*/  ISETP.NE.AND P0, PT, R0, UR5, PT ;  /* 0x0000000500007c0c */ /* 0x000fda000bf05270 */
[----:B------:R-:W-:Y:S05]  /*42a0*/  @P0 BRA `(.L_x_80) ;  /* 0x0000000000580947 */ /* 0x000fea0003800000 */
[----:B------:R-:W1:Y:S02]  /*42b0*/  LDS R0, [UR8+0x18] ;  /* 0x00001808ff007984 */ /* 0x000e640008000800 */
[----:B-1----:R-:W-:-:S04]  /*42c0*/  LOP3.LUT R0, R0, UR4, RZ, 0xc0, !PT ;  /* 0x0000000400007c12 */ /* 0x002fc8000f8ec0ff */
[----:B------:R-:W-:-:S13]  /*42d0*/  ISETP.NE.AND P0, PT, R0, UR4, PT ;  /* 0x0000000400007c0c */ /* 0x000fda000bf05270 */
[----:B------:R-:W-:Y:S05]  /*42e0*/  @P0 BRA `(.L_x_81) ;  /* 0x00000000003c0947 */ /* 0x000fea0003800000 */
[----:B------:R-:W1:Y:S01]  /*42f0*/  S2R R2, SR_LANEID ;  /* 0x0000000000027919 */ /* 0x000e620000000000 */
[----:B------:R-:W-:-:S06]  /*4300*/  ULOP3.LUT UR5, URZ, UR5, URZ, 0x33, !UPT ;  /* 0x00000005ff057292 */ /* 0x000fcc000f8e33ff */
[----:B------:R-:W-:-:S04]  /*4310*/  IMAD.U32 R0, RZ, RZ, UR5 ;  /* 0x00000005ff007e24 */ /* 0x000fc8000f8e00ff */
[----:B------:R2:W4:Y:S02]  /*4320*/  REDUX UR7, R0 ;  /* 0x00000000000773c4 */ /* 0x0005240000000000 */
[----:B------:R1:W-:Y:S01]  /*4330*/  UTCATOMSWS.AND URZ, UR5 ;  /* 0x0000000500ff79e3 */ /* 0x0003e20008000000 */
[----:B--2---:R-:W-:Y:S01]  /*4340*/  LOP3.LUT R0, RZ, UR4, RZ, 0x33, !PT ;  /* 0x00000004ff007c12 */ /* 0x004fe2000f8e33ff */
[----:B------:R-:W-:Y:S02]  /*4350*/  VOTEU.ANY UR4, UPT, PT ;  /* 0x0000000000047886 */ /* 0x000fe400038e0100 */
[----:B------:R-:W-:Y:S02]  /*4360*/  UFLO.U32 UR4, UR4 ;  /* 0x00000004000472bd */ /* 0x000fe400080e0000 */
[----:B------:R-:W2:Y:S04]  /*4370*/  REDUX UR6, R0 ;  /* 0x00000000000673c4 */ /* 0x000ea80000000000 */
[----:B-1----:R-:W-:-:S02]  /*4380*/  ISETP.EQ.U32.AND P0, PT, R2, UR4, PT ;  /* 0x0000000402007c0c */ /* 0x002fc4000bf02070 */
[----:B----4-:R-:W-:-:S11]  /*4390*/  MOV R2, UR7 ;  /* 0x0000000700027c02 */ /* 0x010fd60008000f00 */
[----:B------:R1:W-:Y:S01]  /*43a0*/  @P0 ATOMS.AND RZ, [UR8+0x14], R2 ;  /* 0x00001402ffff098c */ /* 0x0003e2000a800008 */
[----:B--2---:R-:W-:-:S05]  /*43b0*/  IMAD.U32 R0, RZ, RZ, UR6 ;  /* 0x00000006ff007e24 */ /* 0x004fca000f8e00ff */
[----:B------:R1:W-:Y:S01]  /*43c0*/  @P0 ATOMS.AND RZ, [UR8+0x18], R0 ;  /* 0x00001800ffff098c */ /* 0x0003e2000a800008 */
[----:B------:R-:W-:Y:S05]  /*43d0*/  BRA `(.L_x_82) ;  /* 0x0000000000147947 */ /* 0x000fea0003800000 */
.L_x_81:
[----:B------:R-:W-:Y:S02]  /*43e0*/  MOV R2, 0x4400 ;  /* 0x0000440000027802 */ /* 0x000fe40000000f00 */
[----:B---3-5:R-:W-:Y:S05]  /*43f0*/  CALL.REL.NOINC `($__internal_0_$__cuda_sm10x_tcgen05_guardrail_trap_col_being_dealloced_not_returned_by_alloc) ;  /* 0x0000005400807944 */ /* 0x028fea0003c00000 */
[----:B------:R-:W-:Y:S05]  /*4400*/  BRA `(.L_x_82) ;  /* 0x0000000000087947 */ /* 0x000fea0003800000 */
.L_x_80:
[----:B------:R-:W-:Y:S02]  /*4410*/  MOV R2, 0x4430 ;  /* 0x0000443000027802 */ /* 0x000fe40000000f00 */
[----:B---3-5:R-:W-:Y:S05]  /*4420*/  CALL.REL.NOINC `($__internal_2_$__cuda_sm10x_tcgen05_guardrail_trap_unallocated_columns_being_dealloced) ;  /* 0x00000054008c7944 */ /* 0x028fea0003c00000 */
.L_x_82:
[----:B------:R-:W-:Y:S01]  /*4430*/  NOP ;  /* 0x0000000000007918 */ /* 0x000fe20000000000 */
[----:B------:R-:W-:Y:S05]  /*4440*/  EXIT ;  /* 0x000000000000794d */ /* 0x000fea0003800000 */
.L_x_53:
[----:B------:R-:W-:-:S09]  /*4450*/  UISETP.NE.OR UP0, UPT, UR25, 0x3, !UP5 ;  /* 0x000000031900788c */ /* 0x000fd2000ef05670 */
[----:B------:R-:W-:Y:S05]  /*4460*/  BRA.U UP0, `(.L_x_83) ;  /* 0x0000001100b87547 */ /* 0x000fea000b800000 */
[----:B------:R-:W2:Y:S01]  /*4470*/  LDCU UR31, c[0x0][0x370] ;  /* 0x00006e00ff1f77ac */ /* 0x000ea20008000800 */
[----:B------:R-:W3:Y:S01]  /*4480*/  LDC.64 R16, c[0x0][0x348] ;  /* 0x0000d200ff107b82 */ /* 0x000ee20000000a00 */
[----:B------:R-:W-:Y:S02]  /*4490*/  HFMA2 R13, -RZ, RZ, 0, 0 ;  /* 0x00000000ff0d7431 */ /* 0x000fe400000001ff */
[----:B------:R-:W-:Y:S01]  /*44a0*/  IMAD.MOV.U32 R15, RZ, RZ, 0x1 ;  /* 0x00000001ff0f7424 */ /* 0x000fe200078e00ff */
[----:B------:R-:W2:Y:S01]  /*44b0*/  LDCU.128 UR48, c[0x0][0xb10] ;  /* 0x00016200ff3077ac */ /* 0x000ea20008000c00 */
[----:B------:R-:W-:Y:S01]  /*44c0*/  IMAD.MOV.U32 R14, RZ, RZ, RZ ;  /* 0x000000ffff0e7224 */ /* 0x000fe200078e00ff */
[----:B------:R-:W-:Y:S01]  /*44d0*/  MOV R7, 0x1000 ;  /* 0x0000100000077802 */ /* 0x000fe20000000f00 */
[----:B------:R-:W4:Y:S01]  /*44e0*/  LDCU UR30, c[0x0][0x374] ;  /* 0x00006e80ff1e77ac */ /* 0x000f220008000800 */
[----:B------:R-:W1:Y:S01]  /*44f0*/  LDC.64 R2, c[0x0][0x888] ;  /* 0x00022200ff027b82 */ /* 0x000e620000000a00 */
[----:B------:R-:W4:Y:S01]  /*4500*/  LDCU UR15, c[0x0][0xb0c] ;  /* 0x00016180ff0f77ac */ /* 0x000f220008000800 */
[----:B------:R-:W3:Y:S06]  /*4510*/  LDCU UR46, c[0x0][0xb20] ;  /* 0x00016400ff2e77ac */ /* 0x000eec0008000800 */
[----:B------:R-:W1:Y:S01]  /*4520*/  LDC.64 R4, c[0x0][0x890] ;  /* 0x00022400ff047b82 */ /* 0x000e620000000a00 */
[----:B------:R-:W3:Y:S01]  /*4530*/  LDCU UR4, c[0x0][0xb30] ;  /* 0x00016600ff0477ac */ /* 0x000ee20008000800 */
[----:B------:R-:W-:Y:S01]  /*4540*/  UMOV UR21, 0x400 ;  /* 0x0000040000157882 */ /* 0x000fe20000000000 */
[----:B--2---:R-:W-:-:S02]  /*4550*/  UIMAD.WIDE.U32 UR6, UR31, UR48, URZ ;  /* 0x000000301f0672a5 */ /* 0x004fc4000f8e00ff */
[----:B----4-:R-:W-:Y:S02]  /*4560*/  UIMAD.WIDE.U32 UR8, UR30, UR51, URZ ;  /* 0x000000331e0872a5 */ /* 0x010fe4000f8e00ff */
[----:B------:R-:W-:Y:S02]  /*4570*/  ULEA UR21, UR47, UR21, 0x18 ;  /* 0x000000152f157291 */ /* 0x000fe4000f8ec0ff */
[----:B------:R-:W-:Y:S02]  /*4580*/  UPLOP3.LUT UP2, UPT, UPT, UPT, UPT, 0x40, 0x4 ;  /* 0x000000000004789c */ /* 0x000fe40003f4e870 */
[----:B------:R-:W-:Y:S01]  /*4590*/  UIADD3 UR37, UPT, UPT, UR21, 0x38, URZ ;  /* 0x0000003815257890 */ /* 0x000fe2000fffe0ff */
[----:B------:R-:W-:Y:S01]  /*45a0*/  UMOV UR6, UR7 ;  /* 0x0000000700067c82 */ /* 0x000fe20008000000 */
[----:B------:R-:W-:Y:S01]  /*45b0*/  UMOV UR38, UR9 ;  /* 0x0000000900267c82 */ /* 0x000fe20008000000 */
[----:B------:R-:W-:Y:S02]  /*45c0*/  UISETP.GE.AND UP0, UPT, UR45, 0x1, UPT ;  /* 0x000000012d00788c */ /* 0x000fe4000bf06270 */
[----:B------:R-:W-:Y:S01]  /*45d0*/  UISETP.NE.AND UP4, UPT, UR45, 0x1, UPT ;  /* 0x000000012d00788c */ /* 0x000fe2000bf85270 */
[----:B------:R-:W2:Y:S01]  /*45e0*/  LDCU.64 UR22, c[0x0][0xb28] ;  /* 0x00016500ff1677ac */ /* 0x000ea20008000a00 */
[----:B------:R-:W-:-:S02]  /*45f0*/  UISETP.NE.AND UP6, UPT, UR15, 0x1, UPT ;  /* 0x000000010f00788c */ /* 0x000fc4000bfc5270 */
[----:B------:R-:W-:Y:S02]  /*4600*/  UISETP.NE.AND UP5, UPT, UR50, 0x1, UPT ;  /* 0x000000013200788c */ /* 0x000fe4000bfa5270 */
[----:B------:R-:W-:Y:S02]  /*4610*/  UIADD3 UR41, UPT, UPT, UR21, 0x20, URZ ;  /* 0x0000002015297890 */ /* 0x000fe4000fffe0ff */
[----:B------:R-:W-:Y:S02]  /*4620*/  UIADD3 UR33, UPT, UPT, UR21, 0x28, URZ ;  /* 0x0000002815217890 */ /* 0x000fe4000fffe0ff */
[----:B------:R-:W-:Y:S02]  /*4630*/  UIADD3 UR25, UPT, UPT, UR21, 0x30, URZ ;  /* 0x0000003015197890 */ /* 0x000fe4000fffe0ff */
[----:B------:R-:W-:Y:S02]  /*4640*/  UPRMT UR37, UR47, 0x654, UR37 ;  /* 0x000006542f257896 */ /* 0x000fe40008000025 */
[----:B------:R-:W-:-:S02]  /*4650*/  USHF.R.U32.HI UR39, URZ, UR49, UR6 ;  /* 0x00000031ff277299 */ /* 0x000fc40008011606 */
[----:B---3--:R-:W-:Y:S02]  /*4660*/  USHF.R.U32.HI UR38, URZ, UR46, UR38 ;  /* 0x0000002eff267299 */ /* 0x008fe40008011626 */
[----:B------:R-:W-:-:S11]  /*4670*/  UISETP.NE.AND UP3, UPT, UR4, 0x1, UPT ;  /* 0x000000010400788c */ /* 0x000fd6000bf65270 */
.L_x_94:
[C---:B------:R-:W-:Y:S02]  /*4680*/  LEA R12, R14.reuse, UR21, 0x3 ;  /* 0x000000150e0c7c11 */ /* 0x040fe4000f8e18ff */
[----:B------:R-:W-:Y:S02]  /*4690*/  SHF.L.U32 R0, R13, 0x1f, RZ ;  /* 0x0000001f0d007819 */ /* 0x000fe400000006ff */
[----:B------:R-:W-:Y:S02]  /*46a0*/  LEA R8, R14, UR21, 0x4 ;  /* 0x000000150e087c11 */ /* 0x000fe4000f8e20ff */
[----:B---3--:R-:W3:Y:S02]  /*46b0*/  SYNCS.PHASECHK.TRANS64.TRYWAIT P0, [R12+URZ+0x70], R0 ;  /* 0x000070000c0075a7 */ /* 0x008ee400080011ff */
[----:B---3--:R-:W-:Y:S05]  /*46c0*/  @!P0 BRA `(.L_x_84) ;  /* 0x0000004c007c8947 */ /* 0x008fea0003800000 */
.L_x_173:
[----:B------:R-:W4:Y:S01]  /*46d0*/  LDS.128 R8, [R8+0x100] ;  /* 0x0001000008087984 */ /* 0x000f220000000c00 */
[----:B------:R-:W-:Y:S01]  /*46e0*/  UISETP.GE.AND UP0, UPT, UR45, 0x1, UPT ;  /* 0x000000012d00788c */ /* 0x000fe2000bf06270 */
[----:B------:R-:W-:Y:S01]  /*46f0*/  @!PT LDS RZ, [RZ] ;  /* 0x00000000fffff984 */ /* 0x000fe20000000800 */
[----:B------:R-:W-:Y:S01]  /*4700*/  @!PT LDS RZ, [RZ] ;  /* 0x00000000fffff984 */ /* 0x000fe20000000800 */
[----:B------:R-:W-:Y:S01]  /*4710*/  @!PT LDS RZ, [RZ] ;  /* 0x00000000fffff984 */ /* 0x000fe20000000800 */
[----:B------:R-:W-:Y:S01]  /*4720*/  @!PT LDS RZ, [RZ] ;  /* 0x00000000fffff984 */ /* 0x000fe20000000800 */
[----:B------:R1:W-:Y:S06]  /*4730*/  MEMBAR.ALL.CTA ;  /* 0x0000000000007992 */ /* 0x0003ec0000008000 */
[----:B-1----:R-:W1:Y:S01]  /*4740*/  FENCE.VIEW.ASYNC.S ;  /* 0x00000000000073c6 */ /* 0x002e620000000000 */
[----:B----4-:R-:W-:Y:S11]  /*4750*/  LOP3.LUT P0, RZ, R10, 0x1, RZ, 0xc0, !PT ;  /* 0x000000010aff7812 */ /* 0x010ff6000780c0ff */
[----:B------:R-:W-:Y:S02]  /*4760*/  @!UPT UIADD3 URZ, UPT, UPT, URZ, URZ, URZ ;  /* 0x000000fffffff290 */ /* 0x000fe4000fffe0ff */
[----:B-1----:R-:W-:Y:S01]  /*4770*/  VOTEU.ANY UP1, P0 ;  /* 0x0000000000ff7886 */ /* 0x002fe20000020100 */
[----:B------:R-:W-:Y:S11]  /*4780*/  PLOP3.LUT P0, PT, PT, PT, UP1, 0x80, 0x8 ;  /* 0x000000000008781c */ /* 0x000ff60003f0f018 */
[----:B------:R-:W-:Y:S02]  /*4790*/  @!UPT UIADD3 URZ, UPT, UPT, URZ, URZ, URZ ;  /* 0x000000fffffff290 */ /* 0x000fe4000fffe0ff */
[----:B---3--:R-:W-:Y:S02]  /*47a0*/  @P0 SHF.R.U32.HI R0, RZ, 0x10, R9 ;  /* 0x00000010ff000819 */ /* 0x008fe40000011609 */
[----:B------:R-:W-:Y:S02]  /*47b0*/  @P0 MOV R6, R8 ;  /* 0x0000000800060202 */ /* 0x000fe40000000f00 */
[----:B------:R-:W-:Y:S01]  /*47c0*/  @P0 R2UR UR4, R0 ;  /* 0x00000000000402ca */ /* 0x000fe200000e0000 */
[----:B------:R-:W-:Y:S01]  /*47d0*/  VIADD R0, R12, 0x80 ;  /* 0x000000800c007836 */ /* 0x000fe20000000000 */
[----:B------:R-:W-:Y:S02]  /*47e0*/  @P0 LOP3.LUT R8, R9, 0xffff, RZ, 0xc0, !PT ;  /* 0x0000ffff09080812 */ /* 0x000fe400078ec0ff */
[----:B------:R-:W-:Y:S02]  /*47f0*/  @P0 R2UR UR6, R6 ;  /* 0x00000000060602ca */ /* 0x000fe400000e0000 */
[----:B------:R-:W-:Y:S02]  /*4800*/  PRMT R0, RZ, 0x654, R0 ;  /* 0x00000654ff007816 */ /* 0x000fe40000000000 */
[----:B------:R-:W-:Y:S02]  /*4810*/  @P0 R2UR UR5, R8 ;  /* 0x00000000080502ca */ /* 0x000fe400000e0000 */
[----:B------:R1:W-:Y:S03]  /*4820*/  SYNCS.ARRIVE.TRANS64.RED.A1T0 RZ, [R0+URZ], RZ ;  /* 0x000000ff00ff79a7 */ /* 0x0003e600081004ff */
[----:B------:R-:W-:Y:S04]  /*4830*/  @UP1 UMOV UR29, UR4 ;  /* 0x00000004001d1c82 */ /* 0x000fe80008000000 */
[----:B------:R-:W-:Y:S04]  /*4840*/  @UP1 UMOV UR14, UR6 ;  /* 0x00000006000e1c82 */ /* 0x000fe80008000000 */
[----:B------:R-:W-:Y:S01]  /*4850*/  @UP1 UMOV UR13, UR5 ;  /* 0x00000005000d1c82 */ /* 0x000fe20008000000 */
[----:B------:R-:W-:Y:S05]  /*4860*/  BRA.U !UP0, `(.L_x_85) ;  /* 0x0000000108a47547 */ /* 0x000fea000b800000 */
[----:B------:R-:W-:Y:S02]  /*4870*/  UIMAD.WIDE.U32 UR16, UR13, UR51, URZ ;  /* 0x000000330d1072a5 */ /* 0x000fe4000f8e00ff */
[----:B------:R-:W-:Y:S02]  /*4880*/  UIMAD.WIDE.U32 UR18, UR14, UR48, URZ ;  /* 0x000000300e1272a5 */ /* 0x000fe4000f8e00ff */
[----:B------:R-:W-:Y:S02]  /*4890*/  USEL UR4, UR30, UR38, !UP5 ;  /* 0x000000261e047287 */ /* 0x000fe4000e800000 */
[----:B------:R-:W-:Y:S02]  /*48a0*/  USEL UR7, UR31, UR39, !UP6 ;  /* 0x000000271f077287 */ /* 0x000fe4000f000000 */
[----:B--2---:R-:W-:Y:S02]  /*48b0*/  UIMAD.WIDE.U32 UR8, UR4, UR22, URZ ;  /* 0x00000016040872a5 */ /* 0x004fe4000f8e00ff */
[----:B------:R-:W-:Y:S01]  /*48c0*/  UIMAD.WIDE.U32 UR10, UR7, UR22, URZ ;  /* 0x00000016070a72a5 */ /* 0x000fe2000f8e00ff */
[----:B------:R-:W-:Y:S02]  /*48d0*/  UMOV UR5, UR17 ;  /* 0x0000001100057c82 */ /* 0x000fe40008000000 */
[----:B------:R-:W-:Y:S03]  /*48e0*/  USHF.R.U32.HI UR6, URZ, UR46, UR5 ;  /* 0x0000002eff067299 */ /* 0x000fe60008011605 */
[----:B------:R-:W-:Y:S01]  /*48f0*/  UMOV UR5, UR19 ;  /* 0x0000001300057c82 */ /* 0x000fe20008000000 */
[----:B------:R-:W-:Y:S02]  /*4900*/  USEL UR6, UR13, UR6, !UP5 ;  /* 0x000000060d067287 */ /* 0x000fe4000e800000 */
[----:B------:R-:W-:Y:S03]  /*4910*/  USHF.R.U32.HI UR12, URZ, UR49, UR5 ;  /* 0x00000031ff0c7299 */ /* 0x000fe60008011605 */
[----:B------:R-:W-:Y:S02]  /*4920*/  UMOV UR5, UR9 ;  /* 0x0000000900057c82 */ /* 0x000fe40008000000 */
[----:B------:R-:W-:Y:S03]  /*4930*/  @UP4 USHF.R.U32.HI UR4, URZ, UR23, UR5 ;  /* 0x00000017ff044299 */ /* 0x000fe60008011605 */
[----:B------:R-:W-:Y:S01]  /*4940*/  UMOV UR5, UR11 ;  /* 0x0000000b00057c82 */ /* 0x000fe20008000000 */
[----:B------:R-:W-:Y:S02]  /*4950*/  UIMAD UR4, UR45, UR4, URZ ;  /* 0x000000042d0472a4 */ /* 0x000fe4000f8e02ff */
[----:B------:R-:W-:Y:S02]  /*4960*/  @UP4 USHF.R.U32.HI UR7, URZ, UR23, UR5 ;  /* 0x00000017ff074299 */ /* 0x000fe40008011605 */
[----:B------:R-:W-:Y:S02]  /*4970*/  UIMAD.WIDE.U32 UR10, UR6, UR22, URZ ;  /* 0x00000016060a72a5 */ /* 0x000fe4000f8e00ff */
[----:B------:R-:W-:Y:S02]  /*4980*/  USEL UR5, UR14, UR12, !UP6 ;  /* 0x0000000c0e057287 */ /* 0x000fe4000f000000 */
[----:B------:R-:W-:Y:S02]  /*4990*/  UIMAD UR8, UR45, UR7, URZ ;  /* 0x000000072d0872a4 */ /* 0x000fe4000f8e02ff */
[----:B------:R-:W-:Y:S03]  /*49a0*/  UISETP.GE.AND UP0, UPT, UR6, UR4, UPT ;  /* 0x000000040600728c */ /* 0x000fe6000bf06270 */
[----:B------:R-:W-:Y:S01]  /*49b0*/  UMOV UR4, UR11 ;  /* 0x0000000b00047c82 */ /* 0x000fe20008000000 */
[----:B------:R-:W-:Y:S02]  /*49c0*/  UISETP.GE.OR UP0, UPT, UR5, UR8, UP0 ;  /* 0x000000080500728c */ /* 0x000fe40008706670 */
[----:B------:R-:W-:Y:S02]  /*49d0*/  USHF.R.U32.HI UR4, URZ, UR23, UR4 ;  /* 0x00000017ff047299 */ /* 0x000fe40008011604 */
[----:B------:R-:W-:Y:S02]  /*49e0*/  UIMAD.WIDE.U32 UR8, UR5, UR22, URZ ;  /* 0x00000016050872a5 */ /* 0x000fe4000f8e00ff */
[----:B------:R-:W-:Y:S04]  /*49f0*/  USEL UR10, UR6, UR4, !UP4 ;  /* 0x00000004060a7287 */ /* 0x000fe8000e000000 */
[----:B------:R-:W-:Y:S01]  /*4a00*/  UIADD3 UR11, UPT, UPT, -UR10, URZ, URZ ;  /* 0x000000ff0a0b7290 */ /* 0x000fe2000fffe1ff */
[----:B------:R-:W-:Y:S02]  /*4a10*/  @!UP0 UMOV UR4, UR9 ;  /* 0x0000000900048c82 */ /* 0x000fe40008000000 */
[----:B------:R-:W-:Y:S02]  /*4a20*/  @!UP0 USHF.R.U32.HI UR4, URZ, UR23, UR4 ;  /* 0x00000017ff048299 */ /* 0x000fe40008011604 */
[----:B------:R-:W-:Y:S02]  /*4a30*/  UIMAD UR8, UR45, UR11, UR6 ;  /* 0x0000000b2d0872a4 */ /* 0x000fe4000f8e0206 */
[----:B------:R-:W-:Y:S04]  /*4a40*/  @!UP0 USEL UR4, UR5, UR4, !UP4 ;  /* 0x0000000405048287 */ /* 0x000fe8000e000000 */
[----:B------:R-:W-:Y:S02]  /*4a50*/  @!UP0 UIMAD UR7, UR7, UR8, UR4 ;  /* 0x00000008070782a4 */ /* 0x000fe4000f8e0204 */
[----:B------:R-:W-:Y:S02]  /*4a60*/  @!UP0 UIADD3 UR9, UPT, UPT, UR10, -UR4, URZ ;  /* 0x800000040a098290 */ /* 0x000fe4000fffe0ff */
[----:B------:R-:W-:Y:S02]  /*4a70*/  UIADD3 UR8, UPT, UPT, -UR6, URZ, URZ ;  /* 0x000000ff06087290 */ /* 0x000fe4000fffe1ff */
[----:B------:R-:W-:Y:S02]  /*4a80*/  UIADD3 UR4, UPT, UPT, -UR5, URZ, URZ ;  /* 0x000000ff05047290 */ /* 0x000fe4000fffe1ff */
[----:B------:R-:W-:Y:S03]  /*4a90*/  @!UP0 UIMAD UR6, UR9, UR45, UR5 ;  /* 0x0000002d090682a4 */ /* 0x000fe6000f8e0205 */
[----:B------:R-:W-:Y:S01]  /*4aa0*/  @!UP0 UMOV UR5, UR7 ;  /* 0x0000000700058c82 */ /* 0x000fe20008000000 */
[----:B------:R-:W-:Y:S02]  /*4ab0*/  UIMAD UR7, UR15, UR4, UR14 ;  /* 0x000000040f0772a4 */ /* 0x000fe4000f8e020e */
[----:B------:R-:W-:Y:S02]  /*4ac0*/  UIMAD UR4, UR50, UR8, UR13 ;  /* 0x00000008320472a4 */ /* 0x000fe4000f8e020d */
[----:B------:R-:W-:Y:S02]  /*4ad0*/  UIMAD UR14, UR5, UR15, UR7 ;  /* 0x0000000f050e72a4 */ /* 0x000fe4000f8e0207 */
[----:B------:R-:W-:Y:S11]  /*4ae0*/  UIMAD UR13, UR6, UR50, UR4 ;  /* 0x00000032060d72a4 */ /* 0x000ff6000f8e0204 */
[----:B------:R-:W-:Y:S01]  /*4af0*/  @!UPT UIADD3 URZ, UPT, UPT, URZ, URZ, URZ ;  /* 0x000000fffffff290 */ /* 0x000fe2000fffe0ff */
.L_x_85:
[----:B------:R-:W3:Y:S01]  /*4b00*/  @!UP3 LDCU.128 UR8, c[0x0][0xb10] ;  /* 0x00016200ff08b7ac */ /* 0x000ee20008000c00 */
[C---:B------:R-:W-:Y:S02]  /*4b10*/  ISETP.NE.U32.AND P1, PT, R4.reuse, RZ, PT ;  /* 0x000000ff0400720c */ /* 0x040fe40003f25070 */
[----:B------:R-:W-:Y:S02]  /*4b20*/  ISETP.NE.U32.AND P0, PT, R4, RZ, PT ;  /* 0x000000ff0400720c */ /* 0x000fe40003f05070 */
[C---:B------:R-:W-:Y:S02]  /*4b30*/  ISETP.NE.AND.EX P1, PT, R5.reuse, RZ, PT, P1 ;  /* 0x000000ff0500720c */ /* 0x040fe40003f25310 */
[----:B------:R-:W-:Y:S01]  /*4b40*/  ISETP.NE.AND.EX P0, PT, R5, RZ, PT, P0 ;  /* 0x000000ff0500720c */ /* 0x000fe20003f05300 */
[----:B------:R-:W4:Y:S01]  /*4b50*/  @!UP3 LDCU UR5, c[0x0][0xb0c] ;  /* 0x00016180ff05b7ac */ /* 0x000f220008000800 */
[----:B------:R-:W-:Y:S01]  /*4b60*/  SHF.L.U32 R9, R15, 0x1f, RZ ;  /* 0x0000001f0f097819 */ /* 0x000fe200000006ff */
[----:B------:R-:W-:Y:S02]  /*4b70*/  USHF.L.U32 UR42, UR20, 0x7, URZ ;  /* 0x00000007142a7899 */ /* 0x000fe400080006ff */
[----:B------:R-:W-:Y:S02]  /*4b80*/  USHF.L.U32 UR43, UR28, 0x6, URZ ;  /* 0x000000061c2b7899 */ /* 0x000fe400080006ff */
[----:B---3--:R-:W-:Y:S07]  /*4b90*/  UIMAD.WIDE.U32 UR6, UR14, UR8, URZ ;  /* 0x000000080e0672a5 */ /* 0x008fee000f8e00ff */
[----:B------:R-:W-:Y:S01]  /*4ba0*/  @!UP3 UMOV UR4, UR7 ;  /* 0x000000070004bc82 */ /* 0x000fe20008000000 */
[----:B----4-:R-:W-:Y:S02]  /*4bb0*/  @!UP3 UISETP.NE.AND UP0, UPT, UR5, 0x1, UPT ;  /* 0x000000010500b88c */ /* 0x010fe4000bf05270 */
[----:B------:R-:W-:Y:S02]  /*4bc0*/  @!UP3 USHF.R.U32.HI UR4, URZ, UR9, UR4 ;  /* 0x00000009ff04b299 */ /* 0x000fe40008011604 */
[----:B------:R-:W-:Y:S02]  /*4bd0*/  UIMAD.WIDE.U32 UR6, UR13, UR11, URZ ;  /* 0x0000000b0d0672a5 */ /* 0x000fe4000f8e00ff */
[----:B------:R-:W-:Y:S02]  /*4be0*/  @!UP3 USEL UR8, UR14, UR4, !UP0 ;  /* 0x000000040e08b287 */ /* 0x000fe4000c000000 */
[----:B------:R-:W-:Y:S03]  /*4bf0*/  @!UP3 UISETP.NE.AND UP0, UPT, UR10, 0x1, UPT ;  /* 0x000000010a00b88c */ /* 0x000fe6000bf05270 */
[----:B------:R-:W-:Y:S02]  /*4c00*/  @!UP3 UMOV UR6, UR7 ;  /* 0x000000070006bc82 */ /* 0x000fe40008000000 */
[----:B------:R-:W3:Y:S02]  /*4c10*/  @!UP3 LDCU UR4, c[0x0][0xb20] ;  /* 0x00016400ff04b7ac */ /* 0x000ee40008000800 */
[----:B---3--:R-:W-:Y:S04]  /*4c20*/  @!UP3 USHF.R.U32.HI UR6, URZ, UR4, UR6 ;  /* 0x00000004ff06b299 */ /* 0x008fe80008011606 */
[----:B------:R-:W-:Y:S04]  /*4c30*/  @!UP3 USEL UR6, UR13, UR6, !UP0 ;  /* 0x000000060d06b287 */ /* 0x000fe8000c000000 */
[----:B------:R-:W-:Y:S02]  /*4c40*/  @!UP3 UIADD3 UR4, UPT, UPT, -UR8, UR6, URZ ;  /* 0x000000060804b290 */ /* 0x000fe4000fffe1ff */
[----:B------:R-:W-:Y:S02]  /*4c50*/  @!UP3 UIADD3 UR6, UPT, UPT, UR8, -UR6, URZ ;  /* 0x800000060806b290 */ /* 0x000fe4000fffe0ff */
[----:B------:R-:W-:Y:S02]  /*4c60*/  @!UP3 UIMAD UR14, UR4, UR5, UR14 ;  /* 0x00000005040eb2a4 */ /* 0x000fe4000f8e020e */
[----:B------:R-:W-:Y:S01]  /*4c70*/  @!UP3 UIMAD UR13, UR6, UR10, UR13 ;  /* 0x0000000a060db2a4 */ /* 0x000fe2000f8e020d */
[----:B------:R-:W-:Y:S11]  /*4c80*/  BRA.U UP2, `(.L_x_86) ;  /* 0x0000000102107547 */ /* 0x000ff6000b800000 */
[----:B------:R-:W-:Y:S04]  /*4c90*/  MOV R6, UR52 ;  /* 0x0000003400067c02 */ /* 0x000fe80008000f00 */
[----:B------:R-:W-:Y:S04]  /*4ca0*/  SHF.L.U32 R6, R6, 0x1f, RZ ;  /* 0x0000001f06067819 */ /* 0x000fe800000006ff */
[----:B------:R-:W3:Y:S02]  /*4cb0*/  SYNCS.PHASECHK.TRANS64.TRYWAIT P2, [UR21+0x68], R6 ;  /* 0x00006806ff0075a7 */ /* 0x000ee40008041115 */
[----:B---3--:R-:W-:Y:S05]  /*4cc0*/  @!P2 BRA `(.L_x_87) ;  /* 0x000000480010a947 */ /* 0x008fea0003800000 */
.L_x_86:
[----:B------:R-:W-:Y:S05]  /*4cd0*/  @!P1 BRA `(.L_x_88) ;  /* 0x0000000000309947 */ /* 0x000fea0003800000 */
[----:B------:R-:W-:Y:S01]  /*4ce0*/  ISETP.NE.U32.AND P1, PT, R2, RZ, PT ;  /* 0x000000ff0200720c */ /* 0x000fe20003f25070 */
[----:B------:R-:W3:Y:S01]  /*4cf0*/  LDCU.64 UR4, c[0x0][0x358] ;  /* 0x00006b00ff0477ac */ /* 0x000ee20008000a00 */
[----:B------:R-:W-:Y:S02]  /*4d00*/  IMAD.MOV.U32 R50, RZ, RZ, 0x1 ;  /* 0x00000001ff327424 */ /* 0x000fe400078e00ff */
[----:B------:R-:W-:Y:S11]  /*4d10*/  ISETP.NE.AND.EX P1, PT, R3, RZ, PT, P1 ;  /* 0x000000ff0300720c */ /* 0x000ff60003f25310 */
[----:B------:R-:W-:Y:S02]  /*4d20*/  @!UPT UIADD3 URZ, UPT, UPT, URZ, URZ, URZ ;  /* 0x000000fffffff290 */ /* 0x000fe4000fffe0ff */
[----:B------:R-:W4:Y:S01]  /*4d30*/  @P1 LDC.64 R10, c[0x0][0x888] ;  /* 0x00022200ff0a1b82 */ /* 0x000f220000000a00 */
[----:B-1----:R-:W-:Y:S04]  /*4d40*/  @P1 IMAD R0, R4, UR36, RZ ;  /* 0x0000002404001c24 */ /* 0x002fe8000f8e02ff */
[----:B----4-:R-:W-:Y:S04]  /*4d50*/  @P1 IMAD.WIDE R10, R0, 0x4, R10 ;  /* 0x00000004000a1825 */ /* 0x010fe800078e020a */
[----:B------:R-:W-:Y:S01]  /*4d60*/  HFMA2 R0, -RZ, RZ, 0, 5.9604644775390625e-08 ;  /* 0x00000001ff007431 */ /* 0x000fe200000001ff */
[----:B---3-5:R3:W5:Y:S04]  /*4d70*/  @P1 LDG.E R27, desc[UR4][R10.64] ;  /* 0x000000040a1b1981 */ /* 0x028768000c1e1900 */
[----:B------:R-:W-:Y:S01]  /*4d80*/  @!P1 PRMT R50, R0, 0x7610, R50 ;  /* 0x0000761000329816 */ /* 0x000fe20000000032 */
[----:B---3--:R-:W4:Y:S06]  /*4d90*/  @!P1 LDC R27, c[0x0][0x880] ;  /* 0x00022000ff1b9b82 */ /* 0x008f2c0000000800 */
.L_x_88:
[----:B----45:R-:W-:Y:S01]  /*4da0*/  @!P0 FSETP.EQ.AND P1, PT, R27, RZ, PT ;  /* 0x000000ff1b00820b */ /* 0x030fe20003f22000 */
[----:B------:R-:W-:Y:S01]  /*4db0*/  @!UPT UIADD3 URZ, UPT, UPT, URZ, URZ, URZ ;  /* 0x000000fffffff290 */ /* 0x000fe2000fffe0ff */
[----:B------:R-:W-:Y:S11]  /*4dc0*/  @!P0 BRA `(.L_x_89) ;  /* 0x0000000000188947 */ /* 0x000ff60003800000 */
[----:B------:R-:W-:Y:S02]  /*4dd0*/  LOP3.LUT P0, RZ, R50, 0xff, RZ, 0xc0, !PT ;  /* 0x000000ff32ff7812 */ /* 0x000fe4000780c0ff */
[----:B------:R-:W-:Y:S04]  /*4de0*/  ISETP.NE.U32.AND P1, PT, R2, RZ, PT ;  /* 0x000000ff0200720c */ /* 0x000fe80003f25070 */
[----:B------:R-:W-:Y:S04]  /*4df0*/  ISETP.NE.AND.EX P1, PT, R3, RZ, PT, P1 ;  /* 0x000000ff0300720c */ /* 0x000fe80003f25310 */
[----:B------:R-:W-:Y:S03]  /*4e00*/  PLOP3.LUT P1, PT, P1, PT, PT, 0x8, 0x80 ;  /* 0x000000000080781c */ /* 0x000fe60000f2e170 */
[----:B------:R-:W-:Y:S11]  /*4e10*/  @P0 FSETP.EQ.AND P1, PT, R27, RZ, PT ;  /* 0x000000ff1b00020b */ /* 0x000ff60003f22000 */
[----:B------:R-:W-:Y:S02]  /*4e20*/  @!UPT UIADD3 URZ, UPT, UPT, URZ, URZ, URZ ;  /* 0x000000fffffff290 */ /* 0x000fe4000fffe0ff */
.L_x_89:
[----:B------:R-:W3:Y:S01]  /*4e30*/  SYNCS.PHASECHK.TRANS64.TRYWAIT P2, [UR21+0x40], R9 ;  /* 0x00004009ff0075a7 */ /* 0x000ee20008041115 */
[----:B------:R-:W-:Y:S04]  /*4e40*/  ELECT P0, URZ, PT ;  /* 0x0000000000ff782f */ /* 0x000fe80003800000 */
[----:B------:R-:W-:Y:S11]  /*4e50*/  PLOP3.LUT P1, PT, P1, P0, PT, 0xf2, 0x2f ;  /* 0x00000000002f781c */ /* 0x000ff60000f21e72 */
[----:B------:R-:W-:Y:S02]  /*4e60*/  @!UPT UIADD3 URZ, UPT, UPT, URZ, URZ, URZ ;  /* 0x000000fffffff290 */ /* 0x000fe4000fffe0ff */
[----:B------:R-:W-:Y:S05]  /*4e70*/  @!P1 IADD3 R8, P0, PT, R16, 0x580, RZ ;  /* 0x0000058010089810 */ /* 0x000fea0007f1e0ff */
[----:B-1----:R-:W-:Y:S01]  /*4e80*/  @!P1 IMAD.X R6, RZ, RZ, R17, P0 ;  /* 0x000000ffff069224 */ /* 0x002fe200000e0611 */
[----:B---3--:R-:W-:Y:S07]  /*4e90*/  @!P2 BRA `(.L_x_90) ;  /* 0x0000004400b4a947 */ /* 0x008fee0003800000 */
.L_x_176:
[----:B------:R-:W-:Y:S01]  /*4ea0*/  @!P1 R2UR UR5, R8 ;  /* 0x00000000080592ca */ /* 0x000fe200000e0000 */
[----:B------:R-:W-:Y:S01]  /*4eb0*/  VOTEU.ALL UP0, P1 ;  /* 0x0000000000ff7886 */ /* 0x000fe20000800000 */
[----:B------:R-:W-:Y:S01]  /*4ec0*/  @!P1 R2UR UR4, R6 ;  /* 0x00000000060492ca */ /* 0x000fe200000e0000 */
[----:B------:R-:W-:Y:S01]  /*4ed0*/  UMOV UR16, 0x0 ;  /* 0x0000000000107882 */ /* 0x000fe20000000000 */
[----:B------:R-:W-:Y:S01]  /*4ee0*/  UMOV UR17, 0x10000000 ;  /* 0x1000000000117882 */ /* 0x000fe20000000000 */
[----:B------:R-:W-:Y:S01]  /*4ef0*/  UMOV UR44, UR36 ;  /* 0x00000024002c7c82 */ /* 0x000fe20008000000 */
[----:B------:R-:W-:Y:S01]  /*4f00*/  @!UP0 UIADD3 UR40, UPT, UPT, UR21, 0x200, URZ ;  /* 0x0000020015288890 */ /* 0x000fe2000fffe0ff */
[----:B-1----:R-:W-:Y:S01]  /*4f10*/  @!P1 IMAD.MOV.U32 R0, RZ, RZ, 0x1000 ;  /* 0x00001000ff009424 */ /* 0x002fe200078e00ff */
[----:B------:R-:W-:Y:S01]  /*4f20*/  @!UP0 UIADD3 UR10, UPT, UPT, UR42, 0x40, URZ ;  /* 0x000000402a0a8890 */ /* 0x000fe2000fffe0ff */
[----:B------:R-:W-:Y:S01]  /*4f30*/  @!P1 IADD3 R8, P0, PT, R16, 0x580, RZ ;  /* 0x0000058010089810 */ /* 0x000fe20007f1e0ff */
[----:B------:R-:W-:Y:S01]  /*4f40*/  @!UP0 UIADD3 UR8, UPT, UPT, UR21, 0xa00, URZ ;  /* 0x00000a0015088890 */ /* 0x000fe2000fffe0ff */
[----:B------:R-:W-:Y:S02]  /*4f50*/  VOTEU.ALL UP0, P1 ;  /* 0x0000000000ff7886 */ /* 0x000fe40000800000 */
[----:B------:R-:W-:Y:S01]  /*4f60*/  IMAD.U32 R10, RZ, RZ, UR5 ;  /* 0x00000005ff0a7e24 */ /* 0x000fe2000f8e00ff */
[----:B------:R-:W-:Y:S01]  /*4f70*/  UMOV UR9, UR41 ;  /* 0x0000002900097c82 */ /* 0x000fe20008000000 */
[----:B------:R-:W-:Y:S01]  /*4f80*/  IMAD.U32 R11, RZ, RZ, UR4 ;  /* 0x00000004ff0b7e24 */ /* 0x000fe2000f8e00ff */
[----:B------:R-:W-:Y:S01]  /*4f90*/  UMOV UR11, UR43 ;  /* 0x0000002b000b7c82 */ /* 0x000fe20008000000 */
[----:B------:R-:W-:Y:S01]  /*4fa0*/  UMOV UR12, UR36 ;  /* 0x00000024000c7c82 */ /* 0x000fe20008000000 */
[----:B------:R-:W-:Y:S01]  /*4fb0*/  @!P1 R2UR UR4, R10 ;  /* 0x000000000a0492ca */ /* 0x000fe200000e0000 */
[----:B------:R-:W-:Y:S01]  /*4fc0*/  UPRMT UR6, UR47, 0x654, UR41 ;  /* 0x000006542f067896 */ /* 0x000fe20008000029 */
[----:B------:R-:W-:Y:S01]  /*4fd0*/  @!P1 R2UR UR5, R11 ;  /* 0x000000000b0592ca */ /* 0x000fe200000e0000 */
[----:B------:R-:W-:Y:S11]  /*4fe0*/  @!P1 IMAD.X R6, RZ, RZ, R17, P0 ;  /* 0x000000ffff069224 */ /* 0x000ff600000e0611 */
[----:B------:R-:W-:Y:S01]  /*4ff0*/  @!UPT UIADD3 URZ, UPT, UPT, URZ, URZ, URZ ;  /* 0x000000fffffff290 */ /* 0x000fe2000fffe0ff */
[----:B------:R1:W-:Y:S01]  /*5000*/  @!UP0 UTMALDG.3D [UR40], [UR4], desc[UR16] ;  /* 0x00001028040085b4 */ /* 0x0003e20008011000 */
[----:B------:R-:W-:Y:S05]  /*5010*/  VOTEU.ALL UP0, P1 ;  /* 0x0000000000ff7886 */ /* 0x000fea0000800000 */
[----:B------:R1:W-:Y:S01]  /*5020*/  @!UP0 UTMALDG.3D [UR8], [UR4], desc[UR16] ;  /* 0x00001008040085b4 */ /* 0x0003e20008011000 */
[----:B------:R1:W-:Y:S01]  /*5030*/  @!P1 SYNCS.ARRIVE.TRANS64.RED.A0TR RZ, [UR21+0x20], R0 ;  /* 0x00002000ffff99a7 */ /* 0x0003e20008300415 */
[----:B------:R-:W-:Y:S01]  /*5040*/  SYNCS.ARRIVE.TRANS64.RED.A1T0 RZ, [UR6], RZ ;  /* 0x000000ffffff79a7 */ /* 0x000fe20008100406 */
[----:B------:R-:W3:Y:S02]  /*5050*/  SYNCS.PHASECHK.TRANS64.TRYWAIT P2, [UR21+0x48], R9 ;  /* 0x00004809ff0075a7 */ /* 0x000ee40008041115 */
[----:B-1-3--:R-:W-:Y:S05]  /*5060*/  @!P2 BRA `(.L_x_91) ;  /* 0x000000440058a947 */ /* 0x00afea0003800000 */
.L_x_178:
        /* <DEDUP_REMOVED lines=10> */
[----:B------:R-:W-:Y:S02]  /*5110*/  @!UP0 UIADD3 UR10, UPT, UPT, UR42, 0x50, URZ ;  /* 0x000000502a0a8890 */ /* 0x000fe4000fffe0ff */
[----:B------:R-:W-:Y:S01]  /*5120*/  @!UP0 UIADD3 UR8, UPT, UPT, UR21, 0x1a00, URZ ;  /* 0x00001a0015088890 */ /* 0x000fe2000fffe0ff */
[----:B------:R-:W-:Y:S01]  /*5130*/  IMAD.U32 R10, RZ, RZ, UR5 ;  /* 0x00000005ff0a7e24 */ /* 0x000fe2000f8e00ff */
[----:B------:R-:W-:Y:S01]  /*5140*/  VOTEU.ALL UP0, P1 ;  /* 0x0000000000ff7886 */ /* 0x000fe20000800000 */
[----:B------:R-:W-:Y:S01]  /*5150*/  IMAD.U32 R11, RZ, RZ, UR4 ;  /* 0x00000004ff0b7e24 */ /* 0x000fe2000f8e00ff */
[----:B------:R-:W-:Y:S01]  /*5160*/  UMOV UR9, UR33 ;  /* 0x0000002100097c82 */ /* 0x000fe20008000000 */
[----:B------:R-:W-:Y:S01]  /*5170*/  UMOV UR11, UR43 ;  /* 0x0000002b000b7c82 */ /* 0x000fe20008000000 */
[----:B------:R-:W-:Y:S01]  /*5180*/  @!P1 R2UR UR4, R10 ;  /* 0x000000000a0492ca */ /* 0x000fe200000e0000 */
[----:B------:R-:W-:Y:S01]  /*5190*/  UMOV UR12, UR36 ;  /* 0x00000024000c7c82 */ /* 0x000fe20008000000 */
[----:B------:R-:W-:Y:S01]  /*51a0*/  @!P1 R2UR UR5, R11 ;  /* 0x000000000b0592ca */ /* 0x000fe200000e0000 */
[----:B------:R-:W-:Y:S01]  /*51b0*/  UPRMT UR6, UR47, 0x654, UR33 ;  /* 0x000006542f067896 */ /* 0x000fe20008000021 */
[----:B------:R-:W-:Y:S11]  /*51c0*/  @!P1 IMAD.X R6, RZ, RZ, R17, P0 ;  /* 0x000000ffff069224 */ /* 0x000ff600000e0611 */
[----:B------:R1:W-:Y:S01]  /*51d0*/  @!UP0 UTMALDG.3D [UR32], [UR4], desc[UR16] ;  /* 0x00001020040085b4 */ /* 0x0003e20008011000 */
[----:B------:R-:W-:Y:S05]  /*51e0*/  VOTEU.ALL UP0, P1 ;  /* 0x0000000000ff7886 */ /* 0x000fea0000800000 */
[----:B------:R1:W-:Y:S01]  /*51f0*/  @!UP0 UTMALDG.3D [UR8], [UR4], desc[UR16] ;  /* 0x00001008040085b4 */ /* 0x0003e20008011000 */
[----:B------:R1:W-:Y:S01]  /*5200*/  @!P1 SYNCS.ARRIVE.TRANS64.RED.A0TR RZ, [UR21+0x28], R0 ;  /* 0x00002800ffff99a7 */ /* 0x0003e20008300415 */
[----:B------:R-:W-:Y:S01]  /*5210*/  SYNCS.ARRIVE.TRANS64.RED.A1T0 RZ, [UR6], RZ ;  /* 0x000000ffffff79a7 */ /* 0x000fe20008100406 */
[----:B------:R-:W3:Y:S02]  /*5220*/  SYNCS.PHASECHK.TRANS64.TRYWAIT P2, [UR21+0x50], R9 ;  /* 0x00005009ff0075a7 */ /* 0x000ee40008041115 */
[----:B-1-3--:R-:W-:Y:S05]  /*5230*/  @!P2 BRA `(.L_x_92) ;  /* 0x0000004000fca947 */ /* 0x00afea0003800000 */
.L_x_180:
        /* <DEDUP_REMOVED lines=9> */
[----:B------:R-:W-:Y:S01]  /*52d0*/  VIADD R14, R14, 0x1 ;  /* 0x000000010e0e7836 */ /* 0x000fe20000000000 */
        /* <DEDUP_REMOVED lines=10> */
[----:B------:R-:W-:Y:S01]  /*5380*/  UMOV UR12, UR36 ;  /* 0x00000024000c7c82 */ /* 0x000fe20008000000 */
[----:B------:R-:W-:Y:S11]  /*5390*/  UPRMT UR6, UR47, 0x654, UR25 ;  /* 0x000006542f067896 */ /* 0x000ff60008000019 */
[----:B------:R1:W-:Y:S01]  /*53a0*/  @!UP0 UTMALDG.3D [UR24], [UR4], desc[UR16] ;  /* 0x00001018040085b4 */ /* 0x0003e20008011000 */
[----:B------:R-:W-:Y:S05]  /*53b0*/  VOTEU.ALL UP0, P1 ;  /* 0x0000000000ff7886 */ /* 0x000fea0000800000 */
[----:B------:R1:W-:Y:S01]  /*53c0*/  @!UP0 UTMALDG.3D [UR8], [UR4], desc[UR16] ;  /* 0x00001008040085b4 */ /* 0x0003e20008011000 */
[----:B------:R1:W-:Y:S01]  /*53d0*/  @!P1 SYNCS.ARRIVE.TRANS64.RED.A0TR RZ, [UR21+0x30], R0 ;  /* 0x00003000ffff99a7 */ /* 0x0003e20008300415 */
[----:B------:R-:W-:Y:S01]  /*53e0*/  SYNCS.ARRIVE.TRANS64.RED.A1T0 RZ, [UR6], RZ ;  /* 0x000000ffffff79a7 */ /* 0x000fe20008100406 */
[----:B------:R-:W3:Y:S02]  /*53f0*/  SYNCS.PHASECHK.TRANS64.TRYWAIT P0, [UR21+0x58], R9 ;  /* 0x00005809ff0075a7 */ /* 0x000ee40008001115 */
[----:B-1-3--:R-:W-:Y:S05]  /*5400*/  @!P0 BRA `(.L_x_93) ;  /* 0x0000004000a08947 */ /* 0x00afea0003800000 */
.L_x_182:
[----:B------:R-:W-:Y:S01]  /*5410*/  UIADD3 UR28, UPT, UPT, UR14, UR63, URZ ;  /* 0x0000003f0e1c7290 */ /* 0x000fe2000fffe0ff */
[----:B------:R-:W-:Y:S01]  /*5420*/  @!P1 IADD3 R6, P0, PT, R16, 0x580, RZ ;  /* 0x0000058010069810 */ /* 0x000fe20007f1e0ff */
[----:B------:R-:W-:Y:S01]  /*5430*/  UPLOP3.LUT UP2, UPT, UPT, UPT, UPT, 0x80, 0x8 ;  /* 0x000000000008789c */ /* 0x000fe20003f4f070 */
[----:B------:R-:W-:Y:S01]  /*5440*/  R2UR UR24, R52 ;  /* 0x00000000341872ca */ /* 0x000fe200000e0000 */
[----:B------:R-:W-:Y:S01]  /*5450*/  VOTEU.ALL UP0, P1 ;  /* 0x0000000000ff7886 */ /* 0x000fe20000800000 */
[----:B------:R-:W-:Y:S01]  /*5460*/  @!P1 R2UR UR5, R6 ;  /* 0x00000000060592ca */ /* 0x000fe200000e0000 */
[----:B-1----:R-:W-:Y:S01]  /*5470*/  @!P1 IMAD.X R0, RZ, RZ, R17, P0 ;  /* 0x000000ffff009224 */ /* 0x002fe200000e0611 */
[----:B------:R-:W-:Y:S01]  /*5480*/  UMOV UR6, 0x0 ;  /* 0x0000000000067882 */ /* 0x000fe20000000000 */
[----:B------:R-:W-:Y:S01]  /*5490*/  UMOV UR7, 0x10000000 ;  /* 0x1000000000077882 */ /* 0x000fe20000000000 */
[----:B------:R-:W-:Y:S01]  /*54a0*/  @!UP0 UIADD3 UR18, UPT, UPT, UR42, 0x30, URZ ;  /* 0x000000302a128890 */ /* 0x000fe2000fffe0ff */
[----:B------:R-:W-:Y:S01]  /*54b0*/  ISETP.NE.AND P0, PT, R14, 0x2, PT ;  /* 0x000000020e00780c */ /* 0x000fe20003f05270 */
[----:B------:R-:W-:Y:S01]  /*54c0*/  @!UP0 UIADD3 UR16, UPT, UPT, UR21, 0x3200, URZ ;  /* 0x0000320015108890 */ /* 0x000fe2000fffe0ff */
[----:B------:R-:W-:Y:S01]  /*54d0*/  @!P1 R2UR UR4, R0 ;  /* 0x00000000000492ca */ /* 0x000fe200000e0000 */
[----:B------:R-:W-:Y:S01]  /*54e0*/  @!UP0 UIADD3 UR17, UPT, UPT, UR21, 0x38, URZ ;  /* 0x0000003815118890 */ /* 0x000fe2000fffe0ff */
[----:B------:R-:W-:Y:S01]  /*54f0*/  SEL R0, RZ, 0x1, P0 ;  /* 0x00000001ff007807 */ /* 0x000fe20000000000 */
[----:B------:R-:W-:Y:S01]  /*5500*/  @!UP0 UIADD3 UR10, UPT, UPT, UR42, 0x70, URZ ;  /* 0x000000702a0a8890 */ /* 0x000fe2000fffe0ff */
[----:B------:R-:W-:Y:S01]  /*5510*/  LOP3.LUT R15, R15, 0x1, RZ, 0x3c, !PT ;  /* 0x000000010f0f7812 */ /* 0x000fe200078e3cff */
[----:B------:R-:W-:Y:S01]  /*5520*/  @!UP0 UIADD3 UR8, UPT, UPT, UR21, 0x3a00, URZ ;  /* 0x00003a0015088890 */ /* 0x000fe2000fffe0ff */
[----:B------:R-:W-:Y:S01]  /*5530*/  IMAD.U32 R8, RZ, RZ, UR5 ;  /* 0x00000005ff087e24 */ /* 0x000fe2000f8e00ff */
[----:B------:R-:W-:Y:S01]  /*5540*/  VOTEU.ALL UP0, P1 ;  /* 0x0000000000ff7886 */ /* 0x000fe20000800000 */
[----:B------:R-:W-:Y:S01]  /*5550*/  UMOV UR19, UR43 ;  /* 0x0000002b00137c82 */ /* 0x000fe20008000000 */
[----:B------:R-:W-:Y:S01]  /*5560*/  UMOV UR20, UR36 ;  /* 0x0000002400147c82 */ /* 0x000fe20008000000 */
[----:B------:R-:W-:Y:S01]  /*5570*/  UMOV UR11, UR43 ;  /* 0x0000002b000b7c82 */ /* 0x000fe20008000000 */
[----:B------:R-:W-:Y:S01]  /*5580*/  UMOV UR12, UR36 ;  /* 0x00000024000c7c82 */ /* 0x000fe20008000000 */
[----:B------:R-:W-:Y:S01]  /*5590*/  UMOV UR9, UR17 ;  /* 0x0000001100097c82 */ /* 0x000fe20008000000 */
[----:B------:R-:W-:Y:S01]  /*55a0*/  IMAD.U32 R9, RZ, RZ, UR4 ;  /* 0x00000004ff097e24 */ /* 0x000fe2000f8e00ff */
[----:B------:R-:W-:Y:S01]  /*55b0*/  @!P1 R2UR UR4, R8 ;  /* 0x00000000080492ca */ /* 0x000fe200000e0000 */
[----:B------:R-:W-:Y:S01]  /*55c0*/  UMOV UR36, UR29 ;  /* 0x0000001d00247c82 */ /* 0x000fe20008000000 */
[----:B------:R-:W-:Y:S02]  /*55d0*/  LOP3.LUT R13, R13, R0, RZ, 0x3c, !PT ;  /* 0x000000000d0d7212 */ /* 0x000fe400078e3cff */
[----:B------:R-:W-:Y:S02]  /*55e0*/  @!P1 R2UR UR5, R9 ;  /* 0x00000000090592ca */ /* 0x000fe400000e0000 */
[----:B------:R-:W-:Y:S11]  /*55f0*/  SEL R14, R14, RZ, P0 ;  /* 0x000000ff0e0e7207 */ /* 0x000ff60000000000 */
[----:B------:R1:W-:Y:S01]  /*5600*/  @!UP0 UTMALDG.3D [UR16], [UR4], desc[UR6] ;  /* 0x00000610040085b4 */ /* 0x0003e20008011000 */
[----:B------:R-:W-:Y:S05]  /*5610*/  VOTEU.ALL UP0, P1 ;  /* 0x0000000000ff7886 */ /* 0x000fea0000800000 */
[----:B------:R3:W-:Y:S01]  /*5620*/  @!UP0 UTMALDG.3D [UR8], [UR4], desc[UR6] ;  /* 0x00000608040085b4 */ /* 0x0007e20008011000 */
[----:B------:R3:W-:Y:S01]  /*5630*/  @!P1 SYNCS.ARRIVE.TRANS64.RED.A0TR RZ, [UR21+0x38], R7 ;  /* 0x00003807ffff99a7 */ /* 0x0007e20008300415 */
[----:B------:R-:W-:Y:S01]  /*5640*/  SYNCS.ARRIVE.TRANS64.RED.A1T0 RZ, [UR37], RZ ;  /* 0x000000ffffff79a7 */ /* 0x000fe20008100425 */
[----:B-1----:R-:W-:Y:S01]  /*5650*/  UIADD3 UR20, UPT, UPT, UR13, UR24, URZ ;  /* 0x000000180d147290 */ /* 0x002fe2000fffe0ff */
[----:B------:R-:W-:Y:S11]  /*5660*/  BRA.U UP1, `(.L_x_94) ;  /* 0xfffffff101047547 */ /* 0x000ff6000b83ffff */
[----:B------:R-:W-:-:S04]  /*5670*/  SHF.L.U32 R2, R15, 0x1f, RZ ;  /* 0x0000001f0f027819 */ /* 0x000fc800000006ff */
[----:B------:R-:W1:Y:S02]  /*5680*/  SYNCS.PHASECHK.TRANS64.TRYWAIT P0, [UR21+0x40], R2 ;  /* 0x00004002ff0075a7 */ /* 0x000e640008001115 */
[----:B-1----:R-:W-:Y:S05]  /*5690*/  @!P0 BRA `(.L_x_95) ;  /* 0x0000004000148947 */ /* 0x002fea0003800000 */
.L_x_184:
[----:B------:R-:W4:Y:S02]  /*56a0*/  SYNCS.PHASECHK.TRANS64.TRYWAIT P0, [UR21+0x48], R2 ;  /* 0x00004802ff0075a7 */ /* 0x000f240008001115 */
[----:B----4-:R-:W-:Y:S05]  /*56b0*/  @!P0 BRA `(.L_x_96) ;  /* 0x0000004000248947 */ /* 0x010fea0003800000 */
.L_x_186:
[----:B------:R-:W4:Y:S02]  /*56c0*/  SYNCS.PHASECHK.TRANS64.TRYWAIT P0, [UR21+0x50], R2 ;  /* 0x00005002ff0075a7 */ /* 0x000f240008001115 */
[----:B----4-:R-:W-:Y:S05]  /*56d0*/  @!P0 BRA `(.L_x_97) ;  /* 0x0000004000348947 */ /* 0x010fea0003800000 */
.L_x_188:
[----:B-1----:R-:W-:-:S07]  /*56e0*/  MOV R0, UR21 ;  /* 0x0000001500007c02 */ /* 0x002fce0008000f00 */
.L_x_98:
[----:B-1----:R-:W-:-:S04]  /*56f0*/  SHF.L.U32 R2, R15, 0x1f, RZ ;  /* 0x0000001f0f027819 */ /* 0x002fc800000006ff */
[----:B------:R1:W4:Y:S03]  /*5700*/  SYNCS.PHASECHK.TRANS64.TRYWAIT P0, [R0+URZ+0x58], R2 ;  /* 0x00005802000075a7 */ /* 0x00032600080011ff */
[----:B----4-:R-:W-:Y:S05]  /*5710*/  @!P0 NANOSLEEP.SYNCS 0x989680 ;  /* 0x009896800000895d */ /* 0x010fea0003900000 */
[----:B------:R-:W4:Y:S02]  /*5720*/  @!P0 SYNCS.PHASECHK.TRANS64 P0, [R0+URZ+0x58], R2 ;  /* 0x00005802000085a7 */ /* 0x000f2400080010ff */
[----:B--234-:R-:W-:Y:S05]  /*5730*/  @P0 EXIT ;  /* 0x000000000000094d */ /* 0x01cfea0003800000 */
[----:B------:R-:W-:Y:S05]  /*5740*/  BRA `(.L_x_98) ;  /* 0xfffffffc00e87947 */ /* 0x000fea000383ffff */
.L_x_83:
[----:B------:R-:W-:-:S06]  /*5750*/  UISETP.GE.AND UP0, UPT, UR25, 0x4, UPT ;  /* 0x000000041900788c */ /* 0x000fcc000bf06270 */
[----:B------:R-:W-:-:S13]  /*5760*/  PLOP3.LUT P0, PT, PT, PT, UP0, 0x80, 0x8 ;  /* 0x000000000008781c */ /* 0x000fda0003f0f008 */
[----:B-1----:R-:W-:Y:S05]  /*5770*/  @!P0 EXIT ;  /* 0x000000000000894d */ /* 0x002fea0003800000 */
[----:B------:R-:W-:Y:S01]  /*5780*/  BAR.SYNC.DEFER_BLOCKING 0x6, 0xa0 ;  /* 0x0182800000007b1d */ /* 0x000fe20000010000 */
[----:B------:R-:W-:Y:S01]  /*5790*/  IMAD.SHL.U32 R49, R61, 0x10, RZ ;  /* 0x000000103d317824 */ /* 0x000fe200078e00ff */
[----:B------:R-:W-:Y:S01]  /*57a0*/  CS2R R58, SRZ ;  /* 0x00000000003a7805 */ /* 0x000fe2000001ff00 */
[----:B------:R-:W-:Y:S02]  /*57b0*/  IMAD.SHL.U32 R5, R51, 0x200, RZ ;  /* 0x0000020033057824 */ /* 0x000fe400078e00ff */
[----:B------:R-:W-:Y:S01]  /*57c0*/  IMAD.U32 R23, R61, 0x10000, RZ ;  /* 0x000100003d177824 */ /* 0x000fe200078e00ff */
[----:B------:R-:W-:Y:S01]  /*57d0*/  UMOV UR43, 0x400 ;  /* 0x00000400002b7882 */ /* 0x000fe20000000000 */
[----:B------:R-:W-:Y:S01]  /*57e0*/  LOP3.LUT R48, R49, 0x5b0, RZ, 0xc0, !PT ;  /* 0x000005b031307812 */ /* 0x000fe200078ec0ff */
[----:B------:R-:W-:Y:S01]  /*57f0*/  ULEA UR43, UR47, UR43, 0x18 ;  /* 0x0000002b2f2b7291 */ /* 0x000fe2000f8ec0ff */
[----:B------:R-:W1:Y:S01]  /*5800*/  LDC.64 R44, c[0x0][0x888] ;  /* 0x00022200ff2c7b82 */ /* 0x000e620000000a00 */
[----:B------:R-:W-:Y:S01]  /*5810*/  IMAD.SHL.U32 R4, R61, 0x2, RZ ;  /* 0x000000023d047824 */ /* 0x000fe200078e00ff */
[----:B------:R-:W-:Y:S01]  /*5820*/  LOP3.LUT R48, R48, 0x200, R5, 0xf8, !PT ;  /* 0x0000020030307812 */ /* 0x000fe200078ef805 */
[----:B------:R-:W-:Y:S01]  /*5830*/  IMAD.SHL.U32 R5, R51, 0x200000, RZ ;  /* 0x0020000033057824 */ /* 0x000fe200078e00ff */
[C---:B------:R-:W-:Y:S01]  /*5840*/  LOP3.LUT R6, R49.reuse, 0x40, RZ, 0xc0, !PT ;  /* 0x0000004031067812 */ /* 0x040fe200078ec0ff */
[----:B------:R-:W-:Y:S01]  /*5850*/  UIADD3 UR4, UPT, UPT, UR43, 0x200, URZ ;  /* 0x000002002b047890 */ /* 0x000fe2000fffe0ff */
[----:B------:R-:W-:Y:S01]  /*5860*/  LOP3.LUT P0, RZ, R49, 0x40, RZ, 0xc0, !PT ;  /* 0x0000004031ff7812 */ /* 0x000fe2000780c0ff */
[----:B------:R-:W-:Y:S01]  /*5870*/  IMAD.MOV.U32 R60, RZ, RZ, 0x1 ;  /* 0x00000001ff3c7424 */ /* 0x000fe200078e00ff */
[----:B------:R-:W2:Y:S01]  /*5880*/  LDC.64 R46, c[0x0][0x890] ;  /* 0x00022400ff2e7b82 */ /* 0x000ea20000000a00 */
[----:B------:R-:W-:Y:S01]  /*5890*/  LOP3.LUT R5, R5, 0x200000, RZ, 0xc0, !PT ;  /* 0x0020000005057812 */ /* 0x000fe200078ec0ff */
[----:B------:R-:W-:Y:S01]  /*58a0*/  IMAD.MOV.U32 R22, RZ, RZ, RZ ;  /* 0x000000ffff167224 */ /* 0x000fe200078e00ff */
[----:B------:R-:W-:Y:S01]  /*58b0*/  LOP3.LUT R4, R6, 0x8, R4, 0xf8, !PT ;  /* 0x0000000806047812 */ /* 0x000fe200078ef804 */
[----:B------:R-:W-:Y:S01]  /*58c0*/  IMAD.MOV.U32 R56, RZ, RZ, RZ ;  /* 0x000000ffff387224 */ /* 0x000fe200078e00ff */
[----:B------:R-:W-:Y:S01]  /*58d0*/  LOP3.LUT R23, R5, 0x400000, R23, 0xf8, !PT ;  /* 0x0040000005177812 */ /* 0x000fe200078ef817 */
[----:B------:R-:W-:Y:S01]  /*58e0*/  IMAD.U32 R53, RZ, RZ, UR4 ;  /* 0x00000004ff357e24 */ /* 0x000fe2000f8e00ff */
[----:B------:R-:W3:Y:S01]  /*58f0*/  LDS R0, [UR43+0x120] ;  /* 0x0001202bff007984 */ /* 0x000ee20008000800 */
[----:B------:R-:W4:Y:S01]  /*5900*/  LDC.64 R42, c[0x0][0x8b0] ;  /* 0x00022c00ff2a7b82 */ /* 0x000f220000000a00 */
[----:B------:R-:W-:Y:S01]  /*5910*/  LOP3.LUT R48, R48, R4, RZ, 0xfc, !PT ;  /* 0x0000000430307212 */ /* 0x000fe200078efcff */
[----:B------:R-:W1:Y:S01]  /*5920*/  LDCU UR60, c[0x0][0x370] ;  /* 0x00006e00ff3c77ac */ /* 0x000e620008000800 */
[----:B------:R-:W-:Y:S01]  /*5930*/  LOP3.LUT R61, R61, 0x60, RZ, 0xc0, !PT ;  /* 0x000000603d3d7812 */ /* 0x000fe200078ec0ff */
[----:B------:R-:W1:Y:S04]  /*5940*/  LDCU UR42, c[0x0][0xb0c] ;  /* 0x00016180ff2a77ac */ /* 0x000e680008000800 */
[----:B------:R-:W1:Y:S01]  /*5950*/  LDC.64 R40, c[0x0][0x8a8] ;  /* 0x00022a00ff287b82 */ /* 0x000e620000000a00 */
[----:B------:R-:W1:Y:S01]  /*5960*/  LDCU UR39, c[0x0][0xb30] ;  /* 0x00016600ff2777ac */ /* 0x000e620008000800 */
[----:B------:R-:W1:Y:S01]  /*5970*/  LDCU.64 UR54, c[0x0][0x888] ;  /* 0x00011100ff3677ac */ /* 0x000e620008000a00 */
[----:B------:R-:W1:Y:S01]  /*5980*/  LDCU.64 UR40, c[0x0][0xb28] ;  /* 0x00016500ff2877ac */ /* 0x000e620008000a00 */
[----:B------:R-:W1:Y:S01]  /*5990*/  LDCU.128 UR56, c[0x0][0xb10] ;  /* 0x00016200ff3877ac */ /* 0x000e620008000c00 */
[----:B------:R-:W1:Y:S01]  /*59a0*/  LDCU UR53, c[0x0][0x374] ;  /* 0x00006e80ff3577ac */ /* 0x000e620008000800 */
[----:B------:R-:W-:Y:S01]  /*59b0*/  UMOV UR52, URZ ;  /* 0x000000ff00347c82 */ /* 0x000fe20008000000 */
[----:B------:R-:W-:Y:S01]  /*59c0*/  UMOV UR46, URZ ;  /* 0x000000ff002e7c82 */ /* 0x000fe20008000000 */
[----:B---3--:R-:W-:Y:S01]  /*59d0*/  IMAD.IADD R23, R0, 0x1, R23 ;  /* 0x0000000100177824 */ /* 0x008fe200078e0217 */
[----:B--2---:R-:W-:-:S07]  /*59e0*/  P2R R0, PR, RZ, 0x1 ;  /* 0x00000001ff007803 */ /* 0x004fce0000000000 */
.L_x_142:
[----:B------:R-:W-:Y:S02]  /*59f0*/  LEA R3, R56, UR43, 0x3 ;  /* 0x0000002b38037c11 */ /* 0x000fe4000f8e18ff */
[----:B------:R-:W-:Y:S02]  /*5a00*/  SHF.L.U32 R0, R58, 0x1f, RZ ;  /* 0x0000001f3a007819 */ /* 0x000fe400000006ff */
[----:B-1----:R-:W-:Y:S02]  /*5a10*/  LEA R4, R56, UR43, 0x4 ;  /* 0x0000002b38047c11 */ /* 0x002fe4000f8e20ff */
[----:B------:R-:W2:Y:S02]  /*5a20*/  SYNCS.PHASECHK.TRANS64.TRYWAIT P0, [R3+URZ+0x70], R0 ;  /* 0x00007000030075a7 */ /* 0x000ea400080011ff */
[----:B--2---:R-:W-:Y:S05]  /*5a30*/  @!P0 BRA `(.L_x_99) ;  /* 0x0000003c00748947 */ /* 0x004fea0003800000 */
.L_x_189:
[----:B------:R-:W3:Y:S01]  /*5a40*/  LDS.128 R4, [R4+0x100] ;  /* 0x0001000004047984 */ /* 0x000ee20000000c00 */
[----:B------:R-:W-:Y:S01]  /*5a50*/  UISETP.GE.AND UP0, UPT, UR45, 0x1, UPT ;  /* 0x000000012d00788c */ /* 0x000fe2000bf06270 */
[----:B------:R-:W-:Y:S01]  /*5a60*/  @!PT LDS RZ, [RZ] ;  /* 0x00000000fffff984 */ /* 0x000fe20000000800 */
[----:B------:R-:W-:Y:S01]  /*5a70*/  @!PT LDS RZ, [RZ] ;  /* 0x00000000fffff984 */ /* 0x000fe20000000800 */
[----:B------:R-:W-:Y:S01]  /*5a80*/  @!PT LDS RZ, [RZ] ;  /* 0x00000000fffff984 */ /* 0x000fe20000000800 */
[----:B------:R-:W-:Y:S01]  /*5a90*/  @!PT LDS RZ, [RZ] ;  /* 0x00000000fffff984 */ /* 0x000fe20000000800 */
[----:B------:R1:W-:Y:S06]  /*5aa0*/  MEMBAR.ALL.CTA ;  /* 0x0000000000007992 */ /* 0x0003ec0000008000 */
[----:B-1----:R-:W1:Y:S01]  /*5ab0*/  FENCE.VIEW.ASYNC.S ;  /* 0x00000000000073c6 */ /* 0x002e620000000000 */
[----:B---3--:R-:W-:Y:S11]  /*5ac0*/  LOP3.LUT P0, RZ, R6, 0x1, RZ, 0xc0, !PT ;  /* 0x0000000106ff7812 */ /* 0x008ff6000780c0ff */
[----:B------:R-:W-:Y:S02]  /*5ad0*/  @!UPT UIADD3 URZ, UPT, UPT, URZ, URZ, URZ ;  /* 0x000000fffffff290 */ /* 0x000fe4000fffe0ff */
[----:B-1----:R-:W-:Y:S01]  /*5ae0*/  VOTEU.ANY UP1, P0 ;  /* 0x0000000000ff7886 */ /* 0x002fe20000020100 */
[----:B------:R-:W-:Y:S01]  /*5af0*/  PLOP3.LUT P0, PT, PT, PT, UP1, 0x80, 0x8 ;  /* 0x000000000008781c */ /* 0x000fe20003f0f018 */
[----:B------:R-:W-:Y:S11]  /*5b00*/  UP2UR UR62, UPR, URZ, 0x2 ;  /* 0x00000002ff3e7883 */ /* 0x000ff60008000000 */
[----:B------:R-:W-:Y:S01]  /*5b10*/  @!UPT UIADD3 URZ, UPT, UPT, URZ, URZ, URZ ;  /* 0x000000fffffff290 */ /* 0x000fe2000fffe0ff */
[----:B--2---:R-:W-:Y:S02]  /*5b20*/  @P0 SHF.R.U32.HI R0, RZ, 0x10, R5 ;  /* 0x00000010ff000819 */ /* 0x004fe40000011605 */
        /* <DEDUP_REMOVED lines=12> */
[----:B------:R-:W2:Y:S01]  /*5bf0*/  LDCU UR12, c[0x0][0xb20] ;  /* 0x00016400ff0c77ac */ /* 0x000ea20008000800 */
[----:B------:R-:W-:Y:S02]  /*5c00*/  UIMAD.WIDE.U32 UR4, UR53, UR59, URZ ;  /* 0x0000003b350472a5 */ /* 0x000fe4000f8e00ff */
[----:B------:R-:W-:Y:S02]  /*5c10*/  UIMAD.WIDE.U32 UR6, UR60, UR56, URZ ;  /* 0x000000383c0672a5 */ /* 0x000fe4000f8e00ff */
[----:B------:R-:W-:Y:S02]  /*5c20*/  UISETP.NE.AND UP0, UPT, UR58, 0x1, UPT ;  /* 0x000000013a00788c */ /* 0x000fe4000bf05270 */
[----:B------:R-:W-:Y:S02]  /*5c30*/  UIMAD.WIDE.U32 UR8, UR37, UR59, URZ ;  /* 0x0000003b250872a5 */ /* 0x000fe4000f8e00ff */
[----:B------:R-:W-:Y:S02]  /*5c40*/  UIMAD.WIDE.U32 UR10, UR38, UR56, URZ ;  /* 0x00000038260a72a5 */ /* 0x000fe4000f8e00ff */
[----:B------:R-:W-:Y:S02]  /*5c50*/  UISETP.NE.AND UP1, UPT, UR42, 0x1, UPT ;  /* 0x000000012a00788c */ /* 0x000fe4000bf25270 */
[----:B------:R-:W-:Y:S01]  /*5c60*/  UISETP.NE.AND UP2, UPT, UR45, 0x1, UPT ;  /* 0x000000012d00788c */ /* 0x000fe2000bf45270 */
[----:B------:R-:W-:Y:S02]  /*5c70*/  UMOV UR4, UR5 ;  /* 0x0000000500047c82 */ /* 0x000fe40008000000 */
[----:B--2---:R-:W-:Y:S03]  /*5c80*/  USHF.R.U32.HI UR5, URZ, UR12, UR4 ;  /* 0x0000000cff057299 */ /* 0x004fe60008011604 */
[----:B------:R-:W-:Y:S02]  /*5c90*/  UMOV UR4, UR7 ;  /* 0x0000000700047c82 */ /* 0x000fe40008000000 */
[----:B------:R-:W-:Y:S02]  /*5ca0*/  USHF.R.U32.HI UR7, URZ, UR57, UR4 ;  /* 0x00000039ff077299 */ /* 0x000fe40008011604 */
[----:B------:R-:W-:Y:S02]  /*5cb0*/  USEL UR4, UR53, UR5, !UP0 ;  /* 0x0000000535047287 */ /* 0x000fe4000c000000 */
[----:B------:R-:W-:Y:S01]  /*5cc0*/  USEL UR7, UR60, UR7, !UP1 ;  /* 0x000000073c077287 */ /* 0x000fe2000c800000 */
[----:B------:R-:W-:Y:S01]  /*5cd0*/  UMOV UR5, UR9 ;  /* 0x0000000900057c82 */ /* 0x000fe20008000000 */
[----:B------:R-:W-:Y:S02]  /*5ce0*/  UIMAD.WIDE.U32 UR8, UR4, UR40, URZ ;  /* 0x00000028040872a5 */ /* 0x000fe4000f8e00ff */
[----:B------:R-:W-:Y:S03]  /*5cf0*/  USHF.R.U32.HI UR6, URZ, UR12, UR5 ;  /* 0x0000000cff067299 */ /* 0x000fe60008011605 */
[----:B------:R-:W-:Y:S01]  /*5d00*/  UMOV UR5, UR11 ;  /* 0x0000000b00057c82 */ /* 0x000fe20008000000 */
[----:B------:R-:W-:Y:S02]  /*5d10*/  UIMAD.WIDE.U32 UR10, UR7, UR40, URZ ;  /* 0x00000028070a72a5 */ /* 0x000fe4000f8e00ff */
[----:B------:R-:W-:Y:S02]  /*5d20*/  USHF.R.U32.HI UR12, URZ, UR57, UR5 ;  /* 0x00000039ff0c7299 */ /* 0x000fe40008011605 */
[----:B------:R-:W-:Y:S01]  /*5d30*/  USEL UR6, UR37, UR6, !UP0 ;  /* 0x0000000625067287 */ /* 0x000fe2000c000000 */
[----:B------:R-:W-:Y:S02]  /*5d40*/  UMOV UR5, UR9 ;  /* 0x0000000900057c82 */ /* 0x000fe40008000000 */
[----:B------:R-:W-:Y:S01]  /*5d50*/  UMOV UR10, UR11 ;  /* 0x0000000b000a7c82 */ /* 0x000fe20008000000 */
[----:B------:R-:W-:Y:S02]  /*5d60*/  @UP2 USHF.R.U32.HI UR4, URZ, UR41, UR5 ;  /* 0x00000029ff042299 */ /* 0x000fe40008011605 */
[----:B------:R-:W-:Y:S02]  /*5d70*/  @UP2 USHF.R.U32.HI UR7, URZ, UR41, UR10 ;  /* 0x00000029ff072299 */ /* 0x000fe4000801160a */
[----:B------:R-:W-:Y:S02]  /*5d80*/  UIMAD UR4, UR45, UR4, URZ ;  /* 0x000000042d0472a4 */ /* 0x000fe4000f8e02ff */
        /* <DEDUP_REMOVED lines=8> */
[----:B------:R-:W-:Y:S02]  /*5e10*/  USEL UR11, UR6, UR4, !UP2 ;  /* 0x00000004060b7287 */ /* 0x000fe4000d000000 */
[----:B------:R-:W-:Y:S02]  /*5e20*/  UIADD3 UR8, UPT, UPT, -UR5, URZ, URZ ;  /* 0x000000ff05087290 */ /* 0x000fe4000fffe1ff */
[----:B------:R-:W-:Y:S01]  /*5e30*/  UIADD3 UR10, UPT, UPT, -UR11, URZ, URZ ;  /* 0x000000ff0b0a7290 */ /* 0x000fe2000fffe1ff */
[----:B------:R-:W-:Y:S01]  /*5e40*/  @!UP0 UMOV UR4, UR9 ;  /* 0x0000000900048c82 */ /* 0x000fe20008000000 */
[----:B------:R-:W-:Y:S02]  /*5e50*/  UIADD3 UR9, UPT, UPT, -UR6, URZ, URZ ;  /* 0x000000ff06097290 */ /* 0x000fe4000fffe1ff */
[----:B------:R-:W-:Y:S02]  /*5e60*/  @!UP0 USHF.R.U32.HI UR4, URZ, UR41, UR4 ;  /* 0x00000029ff048299 */ /* 0x000fe40008011604 */
[----:B------:R-:W-:Y:S02]  /*5e70*/  UIMAD UR10, UR45, UR10, UR6 ;  /* 0x0000000a2d0a72a4 */ /* 0x000fe4000f8e0206 */
[----:B------:R-:W-:Y:S04]  /*5e80*/  @!UP0 USEL UR4, UR5, UR4, !UP2 ;  /* 0x0000000405048287 */ /* 0x000fe8000d000000 */
[----:B------:R-:W-:Y:S02]  /*5e90*/  @!UP0 UIMAD UR10, UR7, UR10, UR4 ;  /* 0x0000000a070a82a4 */ /* 0x000fe4000f8e0204 */
[----:B------:R-:W-:Y:S02]  /*5ea0*/  @!UP0 UIADD3 UR11, UPT, UPT, UR11, -UR4, URZ ;  /* 0x800000040b0b8290 */ /* 0x000fe4000fffe0ff */
[----:B------:R-:W-:Y:S02]  /*5eb0*/  UIMAD UR7, UR42, UR8, UR38 ;  /* 0x000000082a0772a4 */ /* 0x000fe4000f8e0226 */
[----:B------:R-:W-:Y:S02]  /*5ec0*/  @!UP0 UIMAD UR6, UR11, UR45, UR5 ;  /* 0x0000002d0b0682a4 */ /* 0x000fe4000f8e0205 */
[----:B------:R-:W-:Y:S01]  /*5ed0*/  UIMAD UR4, UR58, UR9, UR37 ;  /* 0x000000093a0472a4 */ /* 0x000fe2000f8e0225 */
[----:B------:R-:W-:Y:S02]  /*5ee0*/  @!UP0 UMOV UR5, UR10 ;  /* 0x0000000a00058c82 */ /* 0x000fe40008000000 */
[----:B------:R-:W-:Y:S02]  /*5ef0*/  UIMAD UR38, UR5, UR42, UR7 ;  /* 0x0000002a052672a4 */ /* 0x000fe4000f8e0207 */
[----:B------:R-:W-:Y:S11]  /*5f00*/  UIMAD UR37, UR6, UR58, UR4 ;  /* 0x0000003a062572a4 */ /* 0x000ff6000f8e0204 */
[----:B------:R-:W-:Y:S01]  /*5f10*/  @!UPT UIADD3 URZ, UPT, UPT, URZ, URZ, URZ ;  /* 0x000000fffffff290 */ /* 0x000fe2000fffe0ff */
.L_x_100:
[----:B------:R-:W-:Y:S01]  /*5f20*/  UISETP.NE.AND UP0, UPT, UR39, 0x1, UPT ;  /* 0x000000012700788c */ /* 0x000fe2000bf05270 */
[----:B------:R-:W-:Y:S01]  /*5f30*/  LOP3.LUT P0, RZ, R53, 0x90, RZ, 0xc0, !PT ;  /* 0x0000009035ff7812 */ /* 0x000fe2000780c0ff */
[----:B------:R-:W-:Y:S01]  /*5f40*/  USHF.L.U32 UR50, UR28, 0x6, URZ ;  /* 0x000000061c327899 */ /* 0x000fe200080006ff */
[----:B------:R-:W-:Y:S01]  /*5f50*/  BSSY.RECONVERGENT B6, `(.L_x_101) ;  /* 0x0000034000067945 */ /* 0x000fe20003800200 */
[----:B------:R-:W-:Y:S01]  /*5f60*/  USHF.L.U32 UR49, UR20, 0x7, URZ ;  /* 0x0000000714317899 */ /* 0x000fe200080006ff */
[----:B------:R-:W-:Y:S06]  /*5f70*/  IADD3 R56, PT, PT, R56, 0x1, RZ ;  /* 0x0000000138387810 */ /* 0x000fec0007ffe0ff */
[----:B------:R-:W2:Y:S01]  /*5f80*/  @!UP0 LDCU.128 UR12, c[0x0][0xb10] ;  /* 0x00016200ff0c87ac */ /* 0x000ea20008000c00 */
[----:B------:R-:W3:Y:S01]  /*5f90*/  @!UP0 LDCU UR5, c[0x0][0xb0c] ;  /* 0x00016180ff0587ac */ /* 0x000ee20008000800 */
[----:B------:R-:W4:Y:S01]  /*5fa0*/  @!UP0 LDCU UR10, c[0x0][0xb20] ;  /* 0x00016400ff0a87ac */ /* 0x000f220008000800 */
[----:B--2---:R-:W-:Y:S02]  /*5fb0*/  UIMAD.WIDE.U32 UR8, UR38, UR12, URZ ;  /* 0x0000000c260872a5 */ /* 0x004fe4000f8e00ff */
[----:B------:R-:W-:Y:S02]  /*5fc0*/  UIMAD.WIDE.U32 UR6, UR37, UR15, URZ ;  /* 0x0000000f250672a5 */ /* 0x000fe4000f8e00ff */
[----:B------:R-:W-:Y:S03]  /*5fd0*/  @!UP0 UISETP.NE.AND UP1, UPT, UR14, 0x1, UPT ;  /* 0x000000010e00888c */ /* 0x000fe6000bf25270 */
[----:B------:R-:W-:Y:S01]  /*5fe0*/  @!UP0 UMOV UR4, UR9 ;  /* 0x0000000900048c82 */ /* 0x000fe20008000000 */
[----:B---3--:R-:W-:Y:S02]  /*5ff0*/  @!UP0 UISETP.NE.AND UP2, UPT, UR5, 0x1, UPT ;  /* 0x000000010500888c */ /* 0x008fe4000bf45270 */
[----:B------:R-:W-:Y:S01]  /*6000*/  @!UP0 USHF.R.U32.HI UR4, URZ, UR13, UR4 ;  /* 0x0000000dff048299 */ /* 0x000fe20008011604 */
[----:B------:R-:W-:Y:S02]  /*6010*/  @!UP0 UMOV UR6, UR7 ;  /* 0x0000000700068c82 */ /* 0x000fe40008000000 */
[----:B----4-:R-:W-:Y:S02]  /*6020*/  @!UP0 USHF.R.U32.HI UR6, URZ, UR10, UR6 ;  /* 0x0000000aff068299 */ /* 0x010fe40008011606 */
[----:B------:R-:W-:Y:S02]  /*6030*/  @!UP0 USEL UR7, UR38, UR4, !UP2 ;  /* 0x0000000426078287 */ /* 0x000fe4000d000000 */
[----:B------:R-:W-:Y:S04]  /*6040*/  @!UP0 USEL UR6, UR37, UR6, !UP1 ;  /* 0x0000000625068287 */ /* 0x000fe8000c800000 */
[----:B------:R-:W-:Y:S02]  /*6050*/  @!UP0 UIADD3 UR4, UPT, UPT, -UR7, UR6, URZ ;  /* 0x0000000607048290 */ /* 0x000fe4000fffe1ff */
[----:B------:R-:W-:Y:S02]  /*6060*/  @!UP0 UIADD3 UR6, UPT, UPT, UR7, -UR6, URZ ;  /* 0x8000000607068290 */ /* 0x000fe4000fffe0ff */
[----:B------:R-:W-:Y:S02]  /*6070*/  @!UP0 UIMAD UR38, UR4, UR5, UR38 ;  /* 0x00000005042682a4 */ /* 0x000fe4000f8e0226 */
[----:B------:R-:W-:Y:S01]  /*6080*/  @!UP0 UIMAD UR37, UR6, UR14, UR37 ;  /* 0x0000000e062582a4 */ /* 0x000fe2000f8e0225 */
[----:B------:R-:W-:Y:S11]  /*6090*/  @!P0 BRA `(.L_x_102) ;  /* 0x00000000007c8947 */ /* 0x000ff60003800000 */
[----:B------:R-:W2:Y:S01]  /*60a0*/  LDCU.64 UR8, c[0x4][0x80] ;  /* 0x01001000ff0877ac */ /* 0x000ea20008000a00 */
[----:B------:R-:W-:Y:S01]  /*60b0*/  MOV R2, 0x0 ;  /* 0x0000000000027802 */ /* 0x000fe20000000f00 */
[----:B------:R-:W-:Y:S02]  /*60c0*/  HFMA2 R12, -RZ, RZ, 0, 5.9604644775390625e-08 ;  /* 0x00000001ff0c7431 */ /* 0x000fe400000001ff */
[----:B------:R-:W-:Y:S01]  /*60d0*/  IMAD.MOV.U32 R8, RZ, RZ, 0x70 ;  /* 0x00000070ff087424 */ /* 0x000fe200078e00ff */
[----:B------:R3:W4:Y:S01]  /*60e0*/  LDC.64 R14, c[0x4][R2] ;  /* 0x01000000020e7b82 */ /* 0x0007220000000a00 */
[----:B------:R-:W1:Y:S01]  /*60f0*/  LDCU.64 UR6, c[0x4][0x88] ;  /* 0x01001100ff0677ac */ /* 0x000e620008000a00 */
[----:B------:R-:W-:Y:S01]  /*6100*/  IMAD.MOV.U32 R13, RZ, RZ, RZ ;  /* 0x000000ffff0d7224 */ /* 0x000fe200078e00ff */
[----:B------:R-:W1:Y:S01]  /*6110*/  LDCU.64 UR4, c[0x4][0x8] ;  /* 0x01000100ff0477ac */ /* 0x000e620008000a00 */
[----:B--2---:R-:W-:Y:S01]  /*6120*/  MOV R5, UR9 ;  /* 0x0000000900057c02 */ /* 0x004fe20008000f00 */
[----:B------:R-:W-:Y:S01]  /*6130*/  IMAD.U32 R4, RZ, RZ, UR8 ;  /* 0x00000008ff047e24 */ /* 0x000fe2000f8e00ff */
[----:B-1----:R-:W-:Y:S01]  /*6140*/  MOV R7, UR7 ;  /* 0x0000000700077c02 */ /* 0x002fe20008000f00 */
[----:B------:R-:W-:Y:S01]  /*6150*/  IMAD.U32 R6, RZ, RZ, UR6 ;  /* 0x00000006ff067e24 */ /* 0x000fe2000f8e00ff */
[----:B------:R-:W-:Y:S01]  /*6160*/  MOV R11, UR5 ;  /* 0x00000005000b7c02 */ /* 0x000fe20008000f00 */
[----:B------:R-:W-:Y:S02]  /*6170*/  IMAD.U32 R10, RZ, RZ, UR4 ;  /* 0x00000004ff0a7e24 */ /* 0x000fe4000f8e00ff */
[----:B------:R-:W-:Y:S07]  /*6180*/  LEPC R20, `(.L_x_103) ;  /* 0x000000001014794e */ /* 0x000fee0000000000 */
[----:B---345:R-:W-:Y:S05]  /*6190*/  CALL.ABS.NOINC R14 ;  /* 0x000000000e007343 */ /* 0x038fea0003c00000 */
.L_x_103:
[----:B------:R-:W1:Y:S01]  /*61a0*/  LDCU.64 UR8, c[0x4][0x80] ;  /* 0x01001000ff0877ac */ /* 0x000e620008000a00 */
[----:B------:R-:W2:Y:S01]  /*61b0*/  LDC.64 R2, c[0x4][R2] ;  /* 0x0100000002027b82 */ /* 0x000ea20000000a00 */
[----:B------:R-:W-:Y:S02]  /*61c0*/  HFMA2 R12, -RZ, RZ, 0, 5.9604644775390625e-08 ;  /* 0x00000001ff0c7431 */ /* 0x000fe400000001ff */
[----:B------:R-:W-:Y:S02]  /*61d0*/  IMAD.MOV.U32 R8, RZ, RZ, 0x70 ;  /* 0x00000070ff087424 */ /* 0x000fe400078e00ff */
[----:B------:R-:W-:Y:S01]  /*61e0*/  IMAD.MOV.U32 R13, RZ, RZ, RZ ;  /* 0x000000ffff0d7224 */ /* 0x000fe200078e00ff */
[----:B------:R-:W3:Y:S01]  /*61f0*/  LDCU.64 UR6, c[0x4][0x88] ;  /* 0x01001100ff0677ac */ /* 0x000ee20008000a00 */
[----:B------:R-:W4:Y:S01]  /*6200*/  LDCU.64 UR4, c[0x4][0x8] ;  /* 0x01000100ff0477ac */ /* 0x000f220008000a00 */
[----:B-1----:R-:W-:Y:S02]  /*6210*/  MOV R4, UR8 ;  /* 0x0000000800047c02 */ /* 0x002fe40008000f00 */
[----:B------:R-:W-:Y:S02]  /*6220*/  MOV R5, UR9 ;  /* 0x0000000900057c02 */ /* 0x000fe40008000f00 */
[----:B---3--:R-:W-:Y:S01]  /*6230*/  MOV R7, UR7 ;  /* 0x0000000700077c02 */ /* 0x008fe20008000f00 */
[----:B------:R-:W-:Y:S01]  /*6240*/  IMAD.U32 R6, RZ, RZ, UR6 ;  /* 0x00000006ff067e24 */ /* 0x000fe2000f8e00ff */
[----:B----4-:R-:W-:Y:S01]  /*6250*/  MOV R11, UR5 ;  /* 0x00000005000b7c02 */ /* 0x010fe20008000f00 */
[----:B------:R-:W-:Y:S02]  /*6260*/  IMAD.U32 R10, RZ, RZ, UR4 ;  /* 0x00000004ff0a7e24 */ /* 0x000fe4000f8e00ff */
[----:B------:R-:W-:Y:S07]  /*6270*/  LEPC R20, `(.L_x_102) ;  /* 0x000000001014794e */ /* 0x000fee0000000000 */
[----:B--2---:R-:W-:Y:S05]  /*6280*/  CALL.ABS.NOINC R2 ;  /* 0x0000000002007343 */ /* 0x004fea0003c00000 */
.L_x_102:
[----:B------:R-:W-:Y:S05]  /*6290*/  BSYNC.RECONVERGENT B6 ;  /* 0x0000000000067941 */ /* 0x000fea0003800200 */
.L_x_101:
[----:B------:R-:W-:Y:S02]  /*62a0*/  ISETP.NE.U32.AND P0, PT, RZ, UR54, PT ;  /* 0x00000036ff007c0c */ /* 0x000fe4000bf05070 */
[C---:B------:R-:W-:Y:S02]  /*62b0*/  ISETP.NE.U32.AND P1, PT, R46.reuse, RZ, PT ;  /* 0x000000ff2e00720c */ /* 0x040fe40003f25070 */
[----:B------:R-:W-:Y:S02]  /*62c0*/  ISETP.NE.U32.AND P4, PT, R46, RZ, PT ;  /* 0x000000ff2e00720c */ /* 0x000fe40003f85070 */
[----:B------:R-:W-:Y:S02]  /*62d0*/  ISETP.NE.AND.EX P0, PT, RZ, UR55, PT, P0 ;  /* 0x00000037ff007c0c */ /* 0x000fe4000bf05300 */
[C---:B------:R-:W-:Y:S02]  /*62e0*/  ISETP.NE.AND.EX P1, PT, R47.reuse, RZ, PT, P1 ;  /* 0x000000ff2f00720c */ /* 0x040fe40003f25310 */
[----:B------:R-:W-:Y:S02]  /*62f0*/  ISETP.NE.AND.EX P4, PT, R47, RZ, P0, P4 ;  /* 0x000000ff2f00720c */ /* 0x000fe40000785340 */
[----:B------:R-:W-:Y:S02]  /*6300*/  ISETP.NE.U32.AND P5, PT, R42, RZ, PT ;  /* 0x000000ff2a00720c */ /* 0x000fe40003fa5070 */
[----:B------:R-:W-:Y:S02]  /*6310*/  ISETP.NE.U32.AND P3, PT, RZ, UR54, PT ;  /* 0x00000036ff007c0c */ /* 0x000fe4000bf65070 */
[----:B------:R-:W-:Y:S02]  /*6320*/  PLOP3.LUT P2, PT, PT, PT, PT, 0x8, 0x80 ;  /* 0x000000000080781c */ /* 0x000fe40003f4e170 */
[----:B------:R-:W-:Y:S02]  /*6330*/  ISETP.NE.AND.EX P5, PT, R43, RZ, PT, P5 ;  /* 0x000000ff2b00720c */ /* 0x000fe40003fa5350 */
[----:B------:R-:W-:Y:S03]  /*6340*/  ISETP.NE.AND.EX P3, PT, RZ, UR55, PT, P3 ;  /* 0x00000037ff007c0c */ /* 0x000fe6000bf65330 */
[----:B------:R-:W-:Y:S01]  /*6350*/  @!P4 PLOP3.LUT P2, PT, P1, PT, PT, 0x80, 0x8 ;  /* 0x000000000008c81c */ /* 0x000fe20000f4f070 */
[----:B------:R-:W-:Y:S01]  /*6360*/  @!UPT UIADD3 URZ, UPT, UPT, URZ, URZ, URZ ;  /* 0x000000fffffff290 */ /* 0x000fe2000fffe0ff */
[----:B------:R-:W-:Y:S11]  /*6370*/  @!P1 BRA `(.L_x_104) ;  /* 0x0000000000309947 */ /* 0x000ff60003800000 */
[----:B------:R-:W-:Y:S01]  /*6380*/  ISETP.NE.U32.AND P0, PT, R44, RZ, PT ;  /* 0x000000ff2c00720c */ /* 0x000fe20003f05070 */
[----:B------:R-:W2:Y:S01]  /*6390*/  LDCU.64 UR4, c[0x0][0x358] ;  /* 0x00006b00ff0477ac */ /* 0x000ea20008000a00 */
[----:B------:R-:W-:Y:S02]  /*63a0*/  IMAD.MOV.U32 R50, RZ, RZ, 0x1 ;  /* 0x00000001ff327424 */ /* 0x000fe400078e00ff */
[----:B------:R-:W-:Y:S11]  /*63b0*/  ISETP.NE.AND.EX P0, PT, R45, RZ, PT, P0 ;  /* 0x000000ff2d00720c */ /* 0x000ff60003f05300 */
[----:B------:R-:W-:Y:S02]  /*63c0*/  @!UPT UIADD3 URZ, UPT, UPT, URZ, URZ, URZ ;  /* 0x000000fffffff290 */ /* 0x000fe4000fffe0ff */
[----:B------:R-:W3:Y:S01]  /*63d0*/  @P0 LDC.64 R2, c[0x0][0x888] ;  /* 0x00022200ff020b82 */ /* 0x000ee20000000a00 */
[----:B-1----:R-:W-:Y:S04]  /*63e0*/  @P0 IMAD R0, R46, UR36, RZ ;  /* 0x000000242e000c24 */ /* 0x002fe8000f8e02ff */
[----:B---3--:R-:W-:Y:S04]  /*63f0*/  @P0 IMAD.WIDE R2, R0, 0x4, R2 ;  /* 0x0000000400020825 */ /* 0x008fe800078e0202 */
[----:B------:R-:W-:Y:S01]  /*6400*/  HFMA2 R0, -RZ, RZ, 0, 5.9604644775390625e-08 ;  /* 0x00000001ff007431 */ /* 0x000fe200000001ff */
[----:B--2--5:R2:W5:Y:S04]  /*6410*/  @P0 LDG.E R27, desc[UR4][R2.64] ;  /* 0x00000004021b0981 */ /* 0x024568000c1e1900 */
[----:B------:R-:W-:Y:S01]  /*6420*/  @!P0 PRMT R50, R0, 0x7610, R50 ;  /* 0x0000761000328816 */ /* 0x000fe20000000032 */
[----:B--2---:R-:W3:Y:S06]  /*6430*/  @!P0 LDC R27, c[0x0][0x880] ;  /* 0x00022000ff1b8b82 */ /* 0x004eec0000000800 */
.L_x_104:
[----:B------:R-:W-:Y:S05]  /*6440*/  @!P5 BRA `(.L_x_105) ;  /* 0x000000000024d947 */ /* 0x000fea0003800000 */
[----:B------:R-:W-:Y:S01]  /*6450*/  ISETP.NE.U32.AND P0, PT, R40, RZ, PT ;  /* 0x000000ff2800720c */ /* 0x000fe20003f05070 */
[----:B------:R-:W2:Y:S03]  /*6460*/  LDCU.64 UR4, c[0x0][0x358] ;  /* 0x00006b00ff0477ac */ /* 0x000ea60008000a00 */
[----:B------:R-:W-:Y:S11]  /*6470*/  ISETP.NE.AND.EX P0, PT, R41, RZ, PT, P0 ;  /* 0x000000ff2900720c */ /* 0x000ff60003f05300 */
[----:B------:R-:W-:Y:S02]  /*6480*/  @!UPT UIADD3 URZ, UPT, UPT, URZ, URZ, URZ ;  /* 0x000000fffffff290 */ /* 0x000fe4000fffe0ff */
[----:B------:R-:W4:Y:S01]  /*6490*/  @P0 LDC.64 R2, c[0x0][0x8a8] ;  /* 0x00022a00ff020b82 */ /* 0x000f220000000a00 */
[----:B-1----:R-:W-:Y:S04]  /*64a0*/  @P0 IMAD R0, R42, UR36, RZ ;  /* 0x000000242a000c24 */ /* 0x002fe8000f8e02ff */
[----:B----4-:R-:W-:Y:S05]  /*64b0*/  @P0 IMAD.WIDE R2, R0, 0x4, R2 ;  /* 0x0000000400020825 */ /* 0x010fea00078e0202 */
[----:B--2--5:R2:W5:Y:S02]  /*64c0*/  @P0 LDG.E R24, desc[UR4][R2.64] ;  /* 0x0000000402180981 */ /* 0x024564000c1e1900 */
[----:B--2---:R-:W4:Y:S02]  /*64d0*/  @!P0 LDC R24, c[0x0][0x8a0] ;  /* 0x00022800ff188b82 */ /* 0x004f240000000800 */
.L_x_105:
[----:B---3-5:R-:W-:Y:S01]  /*64e0*/  FSETP.NEU.AND P0, PT, R27, RZ, PT ;  /* 0x000000ff1b00720b */ /* 0x028fe20003f0d000 */
[----:B------:R-:W-:Y:S01]  /*64f0*/  IMAD.SHL.U32 R57, R48, 0x2, RZ ;  /* 0x0000000230397824 */ /* 0x000fe200078e00ff */
[----:B------:R-:W-:Y:S01]  /*6500*/  SEL R3, RZ, 0xffffffff, P3 ;  /* 0xffffffffff037807 */ /* 0x000fe20001800000 */
[----:B------:R-:W-:Y:S01]  /*6510*/  BSSY B1, `(.L_x_106) ;  /* 0x0000033000017945 */ /* 0x000fe20003800000 */
[----:B------:R-:W-:Y:S01]  /*6520*/  @!P4 LOP3.LUT P3, RZ, R50, 0xff, RZ, 0xc0, !PT ;  /* 0x000000ff32ffc812 */ /* 0x000fe2000786c0ff */
[----:B------:R-:W-:Y:S01]  /*6530*/  IMAD.MOV.U32 R64, RZ, RZ, 0x1 ;  /* 0x00000001ff407424 */ /* 0x000fe200078e00ff */
[----:B-1----:R-:W-:Y:S01]  /*6540*/  @!P4 SEL R0, RZ, 0xffffffff, P0 ;  /* 0xffffffffff00c807 */ /* 0x002fe20000000000 */
[----:B------:R-:W-:Y:S01]  /*6550*/  IMAD R25, R22, 0x40, R23 ;  /* 0x0000004016197824 */ /* 0x000fe200078e0217 */
[----:B------:R-:W-:Y:S01]  /*6560*/  LOP3.LUT R60, R60, 0x1, RZ, 0x3c, !PT ;  /* 0x000000013c3c7812 */ /* 0x000fe200078e3cff */
[----:B------:R-:W-:Y:S01]  /*6570*/  IMAD.MOV.U32 R26, RZ, RZ, RZ ;  /* 0x000000ffff1a7224 */ /* 0x000fe200078e00ff */
[----:B------:R-:W-:Y:S02]  /*6580*/  @P2 SEL R0, R3, R0, !P3 ;  /* 0x0000000003002207 */ /* 0x000fe40005800000 */
[----:B------:R-:W-:Y:S02]  /*6590*/  CS2R R38, SRZ ;  /* 0x0000000000267805 */ /* 0x000fe4000001ff00 */
[----:B------:R-:W-:Y:S02]  /*65a0*/  LEA R54, R22, UR43, 0x3 ;  /* 0x0000002b16367c11 */ /* 0x000fe4000f8e18ff */
[----:B------:R-:W-:Y:S02]  /*65b0*/  CS2R R36, SRZ ;  /* 0x0000000000247805 */ /* 0x000fe4000001ff00 */
[----:B------:R-:W-:Y:S02]  /*65c0*/  @!P4 LOP3.LUT R0, R0, 0x1, RZ, 0xc0, !PT ;  /* 0x000000010000c812 */ /* 0x000fe400078ec0ff */
[----:B------:R-:W-:Y:S02]  /*65d0*/  CS2R R30, SRZ ;  /* 0x00000000001e7805 */ /* 0x000fe4000001ff00 */
[----:B------:R-:W-:Y:S02]  /*65e0*/  SEL R2, RZ, 0xffffffff, P0 ;  /* 0xffffffffff027807 */ /* 0x000fe40000000000 */
[----:B------:R-:W-:Y:S02]  /*65f0*/  CS2R R28, SRZ ;  /* 0x00000000001c7805 */ /* 0x000fe4000001ff00 */
[----:B------:R-:W-:Y:S01]  /*6600*/  ISETP.NE.U32.OR P6, PT, R0, 0x1, P4 ;  /* 0x000000010000780c */ /* 0x000fe200027c5470 */
[----:B------:R-:W-:Y:S01]  /*6610*/  VIADD R63, R57, UR43 ;  /* 0x0000002b393f7c36 */ /* 0x000fe20008000000 */
[----:B------:R-:W-:Y:S02]  /*6620*/  LOP3.LUT P4, R55, R50, 0xff, RZ, 0xc0, !PT ;  /* 0x000000ff32377812 */ /* 0x000fe4000788c0ff */
[----:B------:R-:W-:Y:S02]  /*6630*/  P2R R62, PR, RZ, 0x40 ;  /* 0x00000040ff3e7803 */ /* 0x000fe40000000000 */
[----:B------:R-:W-:Y:S04]  /*6640*/  @P1 SEL R2, R3, R2, !P4 ;  /* 0x0000000203021207 */ /* 0x000fe80006000000 */
[----:B------:R-:W-:Y:S03]  /*6650*/  LOP3.LUT R2, R2, 0x1, RZ, 0xc0, !PT ;  /* 0x0000000102027812 */ /* 0x000fe600078ec0ff */
[----:B------:R-:W-:Y:S02]  /*6660*/  @P6 SHF.L.U32 R0, R60, 0x1f, RZ ;  /* 0x0000001f3c006819 */ /* 0x000fe400000006ff */
[----:B------:R-:W-:Y:S02]  /*6670*/  ISETP.NE.U32.AND P5, PT, R2, 0x1, PT ;  /* 0x000000010200780c */ /* 0x000fe40003fa5070 */
[----:B------:R1:W2:Y:S02]  /*6680*/  @P6 SYNCS.PHASECHK.TRANS64.TRYWAIT P3, [UR43+0x20], R0 ;  /* 0x00002000ff0065a7 */ /* 0x0002a4000806112b */
[----:B------:R-:W-:Y:S02]  /*6690*/  P2R R65, PR, RZ, 0x20 ;  /* 0x00000020ff417803 */ /* 0x000fe40000000000 */
[----:B-1----:R-:W-:Y:S04]  /*66a0*/  SHF.L.U32 R0, R59, 0x1f, RZ ;  /* 0x0000001f3b007819 */ /* 0x002fe800000006ff */
[----:B------:R1:W3:Y:S01]  /*66b0*/  SYNCS.PHASECHK.TRANS64.TRYWAIT P2, [R54+URZ+0x90], R0 ;  /* 0x00009000360075a7 */ /* 0x0002e200080411ff */
[----:B--2---:R-:W-:Y:S01]  /*66c0*/  @P6 SEL R64, RZ, 0x1, !P3 ;  /* 0x00000001ff406807 */ /* 0x004fe20005800000 */
[----:B-1----:R-:W-:Y:S06]  /*66d0*/  @!P6 BRA `(.L_x_107) ;  /* 0x000000000058e947 */ /* 0x002fec0003800000 */
[----:B------:R-:W-:Y:S01]  /*66e0*/  VIADD R2, R63, 0x200 ;  /* 0x000002003f027836 */ /* 0x000fe20000000000 */
[----:B------:R-:W-:Y:S01]  /*66f0*/  LOP3.LUT P6, RZ, R49, 0x40, RZ, 0xc0, !PT ;  /* 0x0000004031ff7812 */ /* 0x000fe200078cc0ff */
[----:B------:R-:W-:Y:S01]  /*6700*/  BSSY B0, `(.L_x_108) ;  /* 0x000000e000007945 */ /* 0x000fe20003800000 */
[----:B------:R-:W-:Y:S01]  /*6710*/  ISETP.NE.AND P1, PT, R64, RZ, PT ;  /* 0x000000ff4000720c */ /* 0x000fe20003f25270 */
[----:B------:R-:W-:Y:S01]  /*6720*/  @P5 VIADD R4, R63, 0x210 ;  /* 0x000002103f045836 */ /* 0x000fe20000000000 */
[----:B------:R-:W-:Y:S01]  /*6730*/  PLOP3.LUT P0, PT, PT, PT, PT, 0x8, 0x80 ;  /* 0x000000000080781c */ /* 0x000fe20003f0e170 */
[----:B------:R-:W-:Y:S01]  /*6740*/  IMAD.MOV.U32 R39, RZ, RZ, RZ ;  /* 0x000000ffff277224 */ /* 0x000fe200078e00ff */
[----:B------:R-:W-:Y:S02]  /*6750*/  @P5 PLOP3.LUT P0, PT, P6, PT, PT, 0x80, 0x8 ;  /* 0x000000000008581c */ /* 0x000fe4000370f070 */
[----:B------:R-:W-:Y:S02]  /*6760*/  CS2R R36, SRZ ;  /* 0x0000000000247805 */ /* 0x000fe4000001ff00 */
[----:B------:R-:W-:Y:S02]  /*6770*/  CS2R R30, SRZ ;  /* 0x00000000001e7805 */ /* 0x000fe4000001ff00 */
[----:B------:R-:W-:Y:S07]  /*6780*/  CS2R R28, SRZ ;  /* 0x00000000001c7805 */ /* 0x000fee000001ff00 */
[----:B------:R-:W-:Y:S01]  /*6790*/  @P0 VIADD R4, R2, 0xfffffff0 ;  /* 0xfffffff002040836 */ /* 0x000fe20000000000 */
[----:B------:R-:W-:Y:S06]  /*67a0*/  @P1 BRA `(.L_x_109) ;  /* 0x00000000000c1947 */ /* 0x000fec0003800000 */
[----:B------:R-:W-:Y:S04]  /*67b0*/  SHF.L.U32 R3, R60, 0x1f, RZ ;  /* 0x0000001f3c037819 */ /* 0x000fe800000006ff */
[----:B------:R-:W1:Y:S02]  /*67c0*/  SYNCS.PHASECHK.TRANS64.TRYWAIT P0, [UR43+0x20], R3 ;  /* 0x00002003ff0075a7 */ /* 0x000e64000800112b */
[----:B-1----:R-:W-:Y:S05]  /*67d0*/  @!P0 BRA `(.L_x_110) ;  /* 0x0000003000208947 */ /* 0x002fea0003800000 */
.L_x_109:
[----:B------:R-:W-:Y:S05]  /*67e0*/  BSYNC B0 ;  /* 0x0000000000007941 */ /* 0x000fea0003800000 */
.L_x_108:
[----:B------:R-:W-:Y:S01]  /*67f0*/  ISETP.NE.AND P0, PT, R65, RZ, PT ;  /* 0x000000ff4100720c */ /* 0x000fe20003f05270 */
[----:B------:R-:W-:Y:S11]  /*6800*/  HFMA2 R26, -RZ, RZ, 0, 5.9604644775390625e-08 ;  /* 0x00000001ff1a7431 */ /* 0x000ff600000001ff */
[----:B------:R-:W-:Y:S01]  /*6810*/  @!UPT UIADD3 URZ, UPT, UPT, URZ, URZ, URZ ;  /* 0x000000fffffff290 */ /* 0x000fe2000fffe0ff */
[----:B------:R2:W1:Y:S04]  /*6820*/  @P0 LDS.128 R36, [R4] ;  /* 0x0000000004240984 */ /* 0x0004680000000c00 */
[----:B------:R2:W1:Y:S02]  /*6830*/  @P0 LDS.128 R28, [R57+UR43+0x200] ;  /* 0x0002002b391c0984 */ /* 0x0004640008000c00 */
.L_x_107:
[----:B------:R-:W-:Y:S05]  /*6840*/  BSYNC B1 ;  /* 0x0000000000017941 */ /* 0x000fea0003800000 */
.L_x_106:
[----:B-1----:R-:W-:Y:S04]  /*6850*/  SHF.R.U32.HI R2, RZ, 0x15, R25 ;  /* 0x00000015ff027819 */ /* 0x002fe80000011619 */
[----:B------:R-:W-:Y:S01]  /*6860*/  LOP3.LUT P0, RZ, R2, 0x3, R51, 0x48, !PT ;  /* 0x0000000302ff7812 */ /* 0x000fe20007804833 */
[----:B------:R-:W-:Y:S01]  /*6870*/  @!UPT UIADD3 URZ, UPT, UPT, URZ, URZ, URZ ;  /* 0x000000fffffff290 */ /* 0x000fe2000fffe0ff */
[----:B---3--:R-:W-:Y:S11]  /*6880*/  @P2 BRA `(.L_x_111) ;  /* 0x0000000000082947 */ /* 0x008ff60003800000 */
[----:B------:R-:W1:Y:S02]  /*6890*/  SYNCS.PHASECHK.TRANS64.TRYWAIT P1, [R54+URZ+0x90], R0 ;  /* 0x00009000360075a7 */ /* 0x000e6400080211ff */
[----:B-1----:R-:W-:Y:S05]  /*68a0*/  @!P1 BRA `(.L_x_112) ;  /* 0x0000003000049947 */ /* 0x002fea0003800000 */
.L_x_111:
[----:B------:R-:W-:Y:S05]  /*68b0*/  @!P0 BRA `(.L_x_113) ;  /* 0x0000000000408947 */ /* 0x000fea0003800000 */
[----:B------:R-:W3:Y:S01]  /*68c0*/  LDCU.64 UR8, c[0x4][0x70] ;  /* 0x01000e00ff0877ac */ /* 0x000ee20008000a00 */
[----:B------:R-:W-:Y:S01]  /*68d0*/  MOV R3, 0x0 ;  /* 0x0000000000037802 */ /* 0x000fe20000000f00 */
[----:B------:R-:W-:Y:S02]  /*68e0*/  HFMA2 R12, -RZ, RZ, 0, 5.9604644775390625e-08 ;  /* 0x00000001ff0c7431 */ /* 0x000fe400000001ff */
[----:B------:R-:W-:Y:S02]  /*68f0*/  IMAD.MOV.U32 R8, RZ, RZ, 0x192 ;  /* 0x00000192ff087424 */ /* 0x000fe400078e00ff */
[----:B------:R-:W-:Y:S01]  /*6900*/  IMAD.MOV.U32 R13, RZ, RZ, RZ ;  /* 0x000000ffff0d7224 */ /* 0x000fe200078e00ff */
[----:B------:R-:W5:Y:S01]  /*6910*/  LDCU.64 UR6, c[0x4][0x78] ;  /* 0x01000f00ff0677ac */ /* 0x000f620008000a00 */
[----:B------:R-:W1:Y:S01]  /*6920*/  LDC.64 R2, c[0x4][R3] ;  /* 0x0100000003027b82 */ /* 0x000e620000000a00 */
[----:B------:R-:W4:Y:S01]  /*6930*/  LDCU.64 UR4, c[0x4][0x10] ;  /* 0x01000200ff0477ac */ /* 0x000f220008000a00 */
[----:B---3--:R-:W-:Y:S01]  /*6940*/  MOV R5, UR9 ;  /* 0x0000000900057c02 */ /* 0x008fe20008000f00 */
[----:B--2---:R-:W-:Y:S01]  /*6950*/  IMAD.U32 R4, RZ, RZ, UR8 ;  /* 0x00000008ff047e24 */ /* 0x004fe2000f8e00ff */
[----:B-----5:R-:W-:Y:S01]  /*6960*/  MOV R7, UR7 ;  /* 0x0000000700077c02 */ /* 0x020fe20008000f00 */
[----:B------:R-:W-:Y:S01]  /*6970*/  IMAD.U32 R6, RZ, RZ, UR6 ;  /* 0x00000006ff067e24 */ /* 0x000fe2000f8e00ff */
[----:B----4-:R-:W-:Y:S01]  /*6980*/  MOV R11, UR5 ;  /* 0x00000005000b7c02 */ /* 0x010fe20008000f00 */
[----:B------:R-:W-:Y:S02]  /*6990*/  IMAD.U32 R10, RZ, RZ, UR4 ;  /* 0x00000004ff0a7e24 */ /* 0x000fe4000f8e00ff */
[----:B------:R-:W-:Y:S07]  /*69a0*/  LEPC R20, `(.L_x_113) ;  /* 0x000000001014794e */ /* 0x000fee0000000000 */
[----:B-1----:R-:W-:Y:S05]  /*69b0*/  CALL.ABS.NOINC R2 ;  /* 0x0000000002007343 */ /* 0x002fea0003c00000 */
.L_x_113:
[----:B------:R-:W-:Y:S05]  /*69c0*/  WARPSYNC.ALL ;  /* 0x0000000000007948 */ /* 0x000fea0003800000 */
[----:B------:R-:W-:Y:S01]  /*69d0*/  R2UR UR4, R25 ;  /* 0x00000000190472ca */ /* 0x000fe200000e0000 */
[--C-:B------:R-:W-:Y:S01]  /*69e0*/  HADD2.F32 R3, -RZ, R28.reuse.H0_H0 ;  /* 0x2000001cff037230 */ /* 0x100fe20000004100 */
[----:B------:R-:W-:Y:S01]  /*69f0*/  MOV R66, 0x10 ;  /* 0x0000001000427802 */ /* 0x000fe20000000f00 */
[--C-:B------:R-:W-:Y:S01]  /*6a00*/  HADD2.F32 R20, -RZ, R29.reuse.H0_H0 ;  /* 0x2000001dff147230 */ /* 0x100fe20000004100 */
[----:B------:R-:W-:Y:S01]  /*6a10*/  LOP3.LUT P6, RZ, R49, 0x40, RZ, 0xc0, !PT ;  /* 0x0000004031ff7812 */ /* 0x000fe200078cc0ff */
[----:B------:R-:W-:Y:S01]  /*6a20*/  HADD2.F32 R21, -RZ, R29.H1_H1 ;  /* 0x3000001dff157230 */ /* 0x000fe20000004100 */
[----:B------:R-:W-:Y:S01]  /*6a30*/  ISETP.NE.AND P0, PT, R61, RZ, PT ;  /* 0x000000ff3d00720c */ /* 0x000fe20003f05270 */
[----:B------:R-:W-:Y:S01]  /*6a40*/  BSSY.RECONVERGENT B0, `(.L_x_114) ;  /* 0x0000052000007945 */ /* 0x000fe20003800200 */
[----:B------:R-:W-:Y:S04]  /*6a50*/  SEL R66, R66, 0xfffffff0, !P6 ;  /* 0xfffffff042427807 */ /* 0x000fe80007000000 */
[----:B------:R-:W-:Y:S01]  /*6a60*/  IADD3 R63, PT, PT, R63, R66, RZ ;  /* 0x000000423f3f7210 */ /* 0x000fe20007ffe0ff */
[----:B--2---:R-:W1:Y:S02]  /*6a70*/  LDTM.x16 R4, tmem[UR4] ;  /* 0x00000004000479ee */ /* 0x004e640008240000 */
[C---:B-1--4-:R-:W-:Y:S01]  /*6a80*/  FMUL R0, R24.reuse, R4 ;  /* 0x0000000418007220 */ /* 0x052fe20000400000 */
[----:B------:R-:W-:Y:S02]  /*6a90*/  HADD2.F32 R4, -RZ, R28.H1_H1 ;  /* 0x3000001cff047230 */ /* 0x000fe40000004100 */
[C---:B------:R-:W-:Y:S01]  /*6aa0*/  FMUL R2, R24.reuse, R5 ;  /* 0x0000000518027220 */ /* 0x040fe20000400000 */
[C---:B------:R-:W-:Y:S01]  /*6ab0*/  FMUL R7, R24.reuse, R7 ;  /* 0x0000000718077220 */ /* 0x040fe20000400000 */
[C---:B------:R-:W-:Y:S01]  /*6ac0*/  FFMA R0, R27.reuse, R3, R0 ;  /* 0x000000031b007223 */ /* 0x040fe20000000000 */
[C---:B------:R-:W-:Y:S01]  /*6ad0*/  FMUL R3, R24.reuse, R6 ;  /* 0x0000000618037220 */ /* 0x040fe20000400000 */
[C---:B------:R-:W-:Y:S01]  /*6ae0*/  FFMA R2, R27.reuse, R4, R2 ;  /* 0x000000041b027223 */ /* 0x040fe20000000002 */
[C---:B------:R-:W-:Y:S01]  /*6af0*/  FMUL R4, R24.reuse, R8 ;  /* 0x0000000818047220 */ /* 0x040fe20000400000 */
[C---:B------:R-:W-:Y:S01]  /*6b00*/  FMUL R8, R24.reuse, R12 ;  /* 0x0000000c18087220 */ /* 0x040fe20000400000 */
[----:B------:R-:W-:Y:S01]  /*6b10*/  FMUL R12, R24, R16 ;  /* 0x00000010180c7220 */ /* 0x000fe20000400000 */
[--C-:B------:R-:W-:Y:S01]  /*6b20*/  HADD2.F32 R16, -RZ, R30.reuse.H0_H0 ;  /* 0x2000001eff107230 */ /* 0x100fe20000004100 */
[----:B------:R-:W-:Y:S01]  /*6b30*/  F2FP.F16.F32.PACK_AB R32, R2, R0 ;  /* 0x000000000220723e */ /* 0x000fe200000000ff */
[----:B------:R-:W-:Y:S02]  /*6b40*/  HADD2.F32 R0, -RZ, R30.H1_H1 ;  /* 0x3000001eff007230 */ /* 0x000fe40000004100 */
[C---:B------:R-:W-:Y:S01]  /*6b50*/  FMUL R5, R24.reuse, R9 ;  /* 0x0000000918057220 */ /* 0x040fe20000400000 */
[C---:B------:R-:W-:Y:S01]  /*6b60*/  FFMA R3, R27.reuse, R20, R3 ;  /* 0x000000141b037223 */ /* 0x040fe20000000003 */
[C---:B------:R-:W-:Y:S01]  /*6b70*/  FFMA R7, R27.reuse, R21, R7 ;  /* 0x000000151b077223 */ /* 0x040fe20000000007 */
[--C-:B------:R-:W-:Y:S02]  /*6b80*/  HADD2.F32 R2, -RZ, R31.reuse.H0_H0 ;  /* 0x2000001fff027230 */ /* 0x100fe40000004100 */
[C---:B------:R-:W-:Y:S01]  /*6b90*/  FFMA R4, R27.reuse, R16, R4 ;  /* 0x000000101b047223 */ /* 0x040fe20000000004 */
[C---:B------:R-:W-:Y:S01]  /*6ba0*/  FMUL R6, R24.reuse, R10 ;  /* 0x0000000a18067220 */ /* 0x040fe20000400000 */
[C---:B------:R-:W-:Y:S01]  /*6bb0*/  FFMA R5, R27.reuse, R0, R5 ;  /* 0x000000001b057223 */ /* 0x040fe20000000005 */
[----:B------:R-:W-:Y:S02]  /*6bc0*/  HADD2.F32 R16, -RZ, R31.H1_H1 ;  /* 0x3000001fff107230 */ /* 0x000fe40000004100 */
[C---:B------:R-:W-:Y:S01]  /*6bd0*/  FMUL R11, R24.reuse, R11 ;  /* 0x0000000b180b7220 */ /* 0x040fe20000400000 */
[--C-:B------:R-:W-:Y:S02]  /*6be0*/  HADD2.F32 R0, -RZ, R36.reuse.H0_H0 ;  /* 0x20000024ff007230 */ /* 0x100fe40000004100 */
[----:B------:R-:W-:Y:S01]  /*6bf0*/  FFMA R6, R27, R2, R6 ;  /* 0x000000021b067223 */ /* 0x000fe20000000006 */
[----:B------:R-:W-:Y:S01]  /*6c00*/  F2FP.F16.F32.PACK_AB R33, R7, R3 ;  /* 0x000000030721723e */ /* 0x000fe200000000ff */
[----:B------:R-:W-:Y:S02]  /*6c10*/  HADD2.F32 R2, -RZ, R36.H1_H1 ;  /* 0x30000024ff027230 */ /* 0x000fe40000004100 */
[C---:B------:R-:W-:Y:S01]  /*6c20*/  FFMA R11, R27.reuse, R16, R11 ;  /* 0x000000101b0b7223 */ /* 0x040fe2000000000b */
[C---:B------:R-:W-:Y:S01]  /*6c30*/  FMUL R9, R24.reuse, R13 ;  /* 0x0000000d18097220 */ /* 0x040fe20000400000 */
[--C-:B------:R-:W-:Y:S02]  /*6c40*/  HADD2.F32 R3, -RZ, R37.reuse.H0_H0 ;  /* 0x20000025ff037230 */ /* 0x100fe40000004100 */
[C---:B------:R-:W-:Y:S01]  /*6c50*/  FFMA R8, R27.reuse, R0, R8 ;  /* 0x000000001b087223 */ /* 0x040fe20000000008 */
[C---:B------:R-:W-:Y:S01]  /*6c60*/  FMUL R10, R24.reuse, R14 ;  /* 0x0000000e180a7220 */ /* 0x040fe20000400000 */
[----:B------:R-:W-:Y:S02]  /*6c70*/  HADD2.F32 R0, -RZ, R37.H1_H1 ;  /* 0x30000025ff007230 */ /* 0x000fe40000004100 */
[C---:B------:R-:W-:Y:S01]  /*6c80*/  FMUL R15, R24.reuse, R15 ;  /* 0x0000000f180f7220 */ /* 0x040fe20000400000 */
[C---:B------:R-:W-:Y:S01]  /*6c90*/  FFMA R9, R27.reuse, R2, R9 ;  /* 0x000000021b097223 */ /* 0x040fe20000000009 */
[----:B------:R-:W-:Y:S01]  /*6ca0*/  FFMA R10, R27, R3, R10 ;  /* 0x000000031b0a7223 */ /* 0x000fe2000000000a */
[--C-:B------:R-:W-:Y:S01]  /*6cb0*/  HADD2.F32 R2, -RZ, R38.reuse.H0_H0 ;  /* 0x20000026ff027230 */ /* 0x100fe20000004100 */
[----:B------:R-:W-:Y:S01]  /*6cc0*/  F2FP.F16.F32.PACK_AB R34, R5, R4 ;  /* 0x000000040522723e */ /* 0x000fe200000000ff */
[----:B------:R-:W-:Y:S02]  /*6cd0*/  HADD2.F32 R3, -RZ, R38.H1_H1 ;  /* 0x30000026ff037230 */ /* 0x000fe40000004100 */
[----:B------:R-:W-:Y:S01]  /*6ce0*/  FFMA R15, R27, R0, R15 ;  /* 0x000000001b0f7223 */ /* 0x000fe2000000000f */
[C---:B------:R-:W-:Y:S01]  /*6cf0*/  FMUL R13, R24.reuse, R17 ;  /* 0x00000011180d7220 */ /* 0x040fe20000400000 */
[--C-:B------:R-:W-:Y:S02]  /*6d00*/  HADD2.F32 R4, -RZ, R39.reuse.H0_H0 ;  /* 0x20000027ff047230 */ /* 0x100fe40000004100 */
[C---:B------:R-:W-:Y:S01]  /*6d10*/  FMUL R14, R24.reuse, R18 ;  /* 0x00000012180e7220 */ /* 0x040fe20000400000 */
[----:B------:R-:W-:Y:S02]  /*6d20*/  HADD2.F32 R0, -RZ, R39.H1_H1 ;  /* 0x30000027ff007230 */ /* 0x000fe40000004100 */
[----:B------:R-:W-:Y:S01]  /*6d30*/  FMUL R19, R24, R19 ;  /* 0x0000001318137220 */ /* 0x000fe20000400000 */
[----:B------:R-:W-:Y:S01]  /*6d40*/  F2FP.F16.F32.PACK_AB R35, R11, R6 ;  /* 0x000000060b23723e */ /* 0x000fe200000000ff */
[C---:B------:R-:W-:Y:S01]  /*6d50*/  FFMA R12, R27.reuse, R2, R12 ;  /* 0x000000021b0c7223 */ /* 0x040fe2000000000c */
[C---:B------:R-:W-:Y:S01]  /*6d60*/  FFMA R13, R27.reuse, R3, R13 ;  /* 0x000000031b0d7223 */ /* 0x040fe2000000000d */
[C---:B------:R-:W-:Y:S01]  /*6d70*/  FFMA R14, R27.reuse, R4, R14 ;  /* 0x000000041b0e7223 */ /* 0x040fe2000000000e */
[----:B------:R-:W-:Y:S01]  /*6d80*/  FFMA R19, R27, R0, R19 ;  /* 0x000000001b137223 */ /* 0x000fe20000000013 */
[----:B------:R1:W-:Y:S01]  /*6d90*/  STS.128 [R57+UR43+0x200], R32 ;  /* 0x0002002039007988 */ /* 0x0003e20008000c2b */
[----:B------:R-:W-:Y:S02]  /*6da0*/  F2FP.F16.F32.PACK_AB R8, R9, R8 ;  /* 0x000000080908723e */ /* 0x000fe400000000ff */
[----:B------:R-:W-:Y:S02]  /*6db0*/  F2FP.F16.F32.PACK_AB R9, R15, R10 ;  /* 0x0000000a0f09723e */ /* 0x000fe400000000ff */
[----:B------:R-:W-:Y:S02]  /*6dc0*/  F2FP.F16.F32.PACK_AB R10, R13, R12 ;  /* 0x0000000c0d0a723e */ /* 0x000fe400000000ff */
[----:B------:R-:W-:Y:S05]  /*6dd0*/  F2FP.F16.F32.PACK_AB R11, R19, R14 ;  /* 0x0000000e130b723e */ /* 0x000fea00000000ff */
[----:B------:R1:W-:Y:S01]  /*6de0*/  STS.128 [R63+0x200], R8 ;  /* 0x000200083f007388 */ /* 0x0003e20000000c00 */
[----:B------:R-:W-:Y:S01]  /*6df0*/  @!PT LDS RZ, [RZ] ;  /* 0x00000000fffff984 */ /* 0x000fe20000000800 */
[----:B------:R-:W-:Y:S01]  /*6e00*/  @!PT LDS RZ, [RZ] ;  /* 0x00000000fffff984 */ /* 0x000fe20000000800 */
[----:B------:R-:W-:Y:S01]  /*6e10*/  @!PT LDS RZ, [RZ] ;  /* 0x00000000fffff984 */ /* 0x000fe20000000800 */
[----:B------:R-:W-:Y:S01]  /*6e20*/  @!PT LDS RZ, [RZ] ;  /* 0x00000000fffff984 */ /* 0x000fe20000000800 */
[----:B------:R2:W-:Y:S07]  /*6e30*/  MEMBAR.ALL.CTA ;  /* 0x0000000000007992 */ /* 0x0005ee0000008000 */
[----:B--2---:R-:W2:Y:S02]  /*6e40*/  FENCE.VIEW.ASYNC.S ;  /* 0x00000000000073c6 */ /* 0x004ea40000000000 */
[----:B--2---:R-:W-:Y:S06]  /*6e50*/  BAR.SYNC.DEFER_BLOCKING 0x1, 0x80 ;  /* 0x0042000000007b1d */ /* 0x004fec0000010000 */
[----:B------:R-:W-:Y:S05]  /*6e60*/  @P0 BRA `(.L_x_115) ;  /* 0x00000000003c0947 */ /* 0x000fea0003800000 */
[----:B------:R-:W2:Y:S01]  /*6e70*/  LDCU.64 UR6, c[0x0][0x348] ;  /* 0x00006900ff0677ac */ /* 0x000ea20008000a00 */
[----:B------:R-:W-:Y:S01]  /*6e80*/  UIADD3 UR4, UPT, UPT, UR43, 0x200, URZ ;  /* 0x000002002b047890 */ /* 0x000fe2000fffe0ff */
[----:B------:R-:W-:Y:S01]  /*6e90*/  UMOV UR51, UR36 ;  /* 0x0000002400337c82 */ /* 0x000fe20008000000 */
[----:B------:R-:W-:Y:S02]  /*6ea0*/  UIADD3 UR9, UPT, UPT, UR49, 0x40, URZ ;  /* 0x0000004031097890 */ /* 0x000fe4000fffe0ff */
[----:B------:R-:W-:Y:S02]  /*6eb0*/  UIADD3 UR8, UPT, UPT, UR43, 0xa00, URZ ;  /* 0x00000a002b087890 */ /* 0x000fe4000fffe0ff */
[----:B------:R-:W-:Y:S01]  /*6ec0*/  MOV R53, UR4 ;  /* 0x0000000400357c02 */ /* 0x000fe20008000f00 */
[----:B------:R-:W-:Y:S01]  /*6ed0*/  UMOV UR10, UR50 ;  /* 0x00000032000a7c82 */ /* 0x000fe20008000000 */
[----:B------:R-:W-:Y:S02]  /*6ee0*/  UMOV UR11, UR36 ;  /* 0x00000024000b7c82 */ /* 0x000fe40008000000 */
[----:B------:R-:W-:Y:S01]  /*6ef0*/  R2UR UR48, R53 ;  /* 0x00000000353072ca */ /* 0x000fe200000e0000 */
[----:B--2---:R-:W-:Y:S04]  /*6f00*/  UIADD3 UR4, UP0, UPT, UR6, 0x680, URZ ;  /* 0x0000068006047890 */ /* 0x004fe8000ff1e0ff */
[----:B------:R-:W-:Y:S09]  /*6f10*/  UIADD3.X UR5, UPT, UPT, URZ, UR7, URZ, UP0, !UPT ;  /* 0x00000007ff057290 */ /* 0x000ff200087fe4ff */
[----:B------:R2:W-:Y:S01]  /*6f20*/  UTMASTG.3D [UR48], [UR4] ;  /* 0x00000030040073b5 */ /* 0x0005e20008010000 */
[----:B------:R2:W-:Y:S01]  /*6f30*/  UTMASTG.3D [UR8], [UR4] ;  /* 0x00000008040073b5 */ /* 0x0005e20008010000 */
[----:B------:R0:W-:Y:S01]  /*6f40*/  UTMACMDFLUSH ;  /* 0x00000000000079b7 */ /* 0x0001e20000000000 */
[----:B--2---:R-:W-:Y:S04]  /*6f50*/  DEPBAR.LE SB0, 0x1 ;  /* 0x000080400000791a */ /* 0x004fe80000000000 */
.L_x_115:
[----:B------:R-:W-:Y:S05]  /*6f60*/  BSYNC.RECONVERGENT B0 ;  /* 0x0000000000007941 */ /* 0x000fea0003800200 */
.L_x_114:
[----:B------:R-:W-:Y:S01]  /*6f70*/  BAR.SYNC.DEFER_BLOCKING 0x1, 0x80 ;  /* 0x0042000000007b1d */ /* 0x000fe20000010000 */
[----:B------:R-:W-:Y:S01]  /*6f80*/  ISETP.NE.AND P1, PT, R62, RZ, PT ;  /* 0x000000ff3e00720c */ /* 0x000fe20003f25270 */
[----:B------:R-:W-:Y:S01]  /*6f90*/  UISETP.NE.AND UP0, UPT, UR52, URZ, UPT ;  /* 0x000000ff3400728c */ /* 0x000fe2000bf05270 */
[----:B------:R-:W-:Y:S11]  /*6fa0*/  LEA R2, R26, UR43, 0x3 ;  /* 0x0000002b1a027c11 */ /* 0x000ff6000f8e18ff */
[----:B------:R-:W-:Y:S01]  /*6fb0*/  @P1 SHF.L.U32 R3, R60, 0x1f, RZ ;  /* 0x0000001f3c031819 */ /* 0x000fe200000006ff */
[----:B------:R-:W-:Y:S06]  /*6fc0*/  BRA.U !UP0, `(.L_x_116) ;  /* 0x0000000108247547 */ /* 0x000fec000b800000 */
[----:B------:R-:W-:Y:S01]  /*6fd0*/  IMAD.U32 R4, RZ, RZ, UR46 ;  /* 0x0000002eff047e24 */ /* 0x000fe2000f8e00ff */
[----:B------:R-:W-:Y:S01]  /*6fe0*/  MOV R0, UR47 ;  /* 0x0000002f00007c02 */ /* 0x000fe20008000f00 */
[----:B------:R-:W-:Y:S03]  /*6ff0*/  UIADD3 UR4, UPT, UPT, UR46, 0x1, URZ ;  /* 0x000000012e047890 */ /* 0x000fe6000fffe0ff */
[----:B------:R-:W-:Y:S01]  /*7000*/  @P1 LEA R4, R4, UR43, 0x3 ;  /* 0x0000002b04041c11 */ /* 0x000fe2000f8e18ff */
[----:B------:R-:W-:Y:S04]  /*7010*/  UISETP.NE.AND UP0, UPT, UR4, 0x4, UPT ;  /* 0x000000040400788c */ /* 0x000fe8000bf05270 */
[----:B------:R-:W-:Y:S01]  /*7020*/  @P1 VIADD R4, R4, 0x40 ;  /* 0x0000004004041836 */ /* 0x000fe20000000000 */
[----:B------:R-:W-:Y:S04]  /*7030*/  USEL UR46, UR4, URZ, UP0 ;  /* 0x000000ff042e7287 */ /* 0x000fe80008000000 */
[----:B------:R-:W-:Y:S04]  /*7040*/  @P1 PRMT R0, R0, 0x654, R4 ;  /* 0x0000065400001816 */ /* 0x000fe80000000004 */
[----:B------:R2:W-:Y:S04]  /*7050*/  @P1 SYNCS.ARRIVE.TRANS64.RED.A1T0 RZ, [R0+URZ], RZ ;  /* 0x000000ff00ff19a7 */ /* 0x0005e800081004ff */
.L_x_116:
[----:B------:R-:W3:Y:S01]  /*7060*/  @P1 SYNCS.PHASECHK.TRANS64.TRYWAIT P0, [R2+URZ+0x20], R3 ;  /* 0x00002003020015a7 */ /* 0x000ee200080011ff */
[----:B------:R-:W-:Y:S01]  /*7070*/  BSSY B1, `(.L_x_117) ;  /* 0x0000012000017945 */ /* 0x000fe20003800000 */
[----:B---3--:R-:W-:Y:S03]  /*7080*/  @P1 SEL R64, RZ, 0x1, !P0 ;  /* 0x00000001ff401807 */ /* 0x008fe60004000000 */
[----:B------:R-:W-:Y:S05]  /*7090*/  @!P1 BRA `(.L_x_118) ;  /* 0x00000000003c9947 */ /* 0x000fea0003800000 */
[----:B------:R-:W-:Y:S01]  /*70a0*/  ISETP.NE.AND P1, PT, R65, RZ, PT ;  /* 0x000000ff4100720c */ /* 0x000fe20003f25270 */
[----:B------:R-:W-:Y:S01]  /*70b0*/  BSSY B0, `(.L_x_119) ;  /* 0x0000009000007945 */ /* 0x000fe20003800000 */
[----:B------:R-:W-:Y:S11]  /*70c0*/  ISETP.NE.AND P0, PT, R64, RZ, PT ;  /* 0x000000ff4000720c */ /* 0x000ff60003f05270 */
[----:B------:R-:W-:Y:S05]  /*70d0*/  @P1 IMAD R4, R26, 0x1000, R57 ;  /* 0x000010001a041824 */ /* 0x000fea00078e0239 */
[----:B------:R-:W-:Y:S05]  /*70e0*/  @P1 IADD3 R3, PT, PT, R4, UR43, RZ ;  /* 0x0000002b04031c10 */ /* 0x000fea000fffe0ff */
[----:B------:R-:W-:Y:S01]  /*70f0*/  @P1 IMAD.IADD R3, R66, 0x1, R3 ;  /* 0x0000000142031824 */ /* 0x000fe200078e0203 */
[----:B------:R-:W-:Y:S06]  /*7100*/  @P0 BRA `(.L_x_120) ;  /* 0x00000000000c0947 */ /* 0x000fec0003800000 */
[----:B--2---:R-:W-:Y:S04]  /*7110*/  SHF.L.U32 R0, R60, 0x1f, RZ ;  /* 0x0000001f3c007819 */ /* 0x004fe800000006ff */
[----:B------:R-:W2:Y:S02]  /*7120*/  SYNCS.PHASECHK.TRANS64.TRYWAIT P0, [R2+URZ+0x20], R0 ;  /* 0x00002000020075a7 */ /* 0x000ea400080011ff */
[----:B--2---:R-:W-:Y:S05]  /*7130*/  @!P0 BRA `(.L_x_121) ;  /* 0x0000002400f48947 */ /* 0x004fea0003800000 */
.L_x_120:
[----:B------:R-:W-:Y:S05]  /*7140*/  BSYNC B0 ;  /* 0x0000000000007941 */ /* 0x000fea0003800000 */
.L_x_119:
[----:B------:R-:W-:Y:S02]  /*7150*/  ISETP.NE.AND P0, PT, R65, RZ, PT ;  /* 0x000000ff4100720c */ /* 0x000fe40003f05270 */
[----:B------:R-:W-:Y:S11]  /*7160*/  IADD3 R26, PT, PT, R26, 0x1, RZ ;  /* 0x000000011a1a7810 */ /* 0x000ff60007ffe0ff */
[----:B------:R3:W4:Y:S04]  /*7170*/  @P0 LDS.128 R28, [R4+UR43+0x200] ;  /* 0x0002002b041c0984 */ /* 0x0007280008000c00 */
[----:B------:R3:W1:Y:S02]  /*7180*/  @P0 LDS.128 R36, [R3+0x200] ;  /* 0x0002000003240984 */ /* 0x0006640000000c00 */
.L_x_118:
[----:B------:R-:W-:Y:S05]  /*7190*/  BSYNC B1 ;  /* 0x0000000000017941 */ /* 0x000fea0003800000 */
.L_x_117:
[----:B--2---:R-:W-:Y:S05]  /*71a0*/  VIADD R0, R25, 0x10 ;  /* 0x0000001019007836 */ /* 0x004fea0000000000 */
[----:B------:R-:W-:Y:S04]  /*71b0*/  SHF.R.U32.HI R0, RZ, 0x15, R0 ;  /* 0x00000015ff007819 */ /* 0x000fe80000011600 */
[----:B------:R-:W-:Y:S11]  /*71c0*/  LOP3.LUT P0, RZ, R0, 0x3, R51, 0x48, !PT ;  /* 0x0000000300ff7812 */ /* 0x000ff60007804833 */
[----:B------:R-:W-:Y:S02]  /*71d0*/  @!UPT UIADD3 URZ, UPT, UPT, URZ, URZ, URZ ;  /* 0x000000fffffff290 */ /* 0x000fe4000fffe0ff */
[----:B------:R-:W-:Y:S05]  /*71e0*/  @!P0 BRA `(.L_x_122) ;  /* 0x0000000000408947 */ /* 0x000fea0003800000 */
[----:B------:R-:W2:Y:S01]  /*71f0*/  LDCU.64 UR8, c[0x4][0x70] ;  /* 0x01000e00ff0877ac */ /* 0x000ea20008000a00 */
[----:B---3--:R-:W-:Y:S01]  /*7200*/  MOV R3, 0x0 ;  /* 0x0000000000037802 */ /* 0x008fe20000000f00 */
[----:B------:R-:W-:Y:S02]  /*7210*/  HFMA2 R12, -RZ, RZ, 0, 5.9604644775390625e-08 ;  /* 0x00000001ff0c7431 */ /* 0x000fe400000001ff */
[----:B-1----:R-:W-:Y:S02]  /*7220*/  IMAD.MOV.U32 R8, RZ, RZ, 0x192 ;  /* 0x00000192ff087424 */ /* 0x002fe400078e00ff */
[----:B------:R-:W-:Y:S01]  /*7230*/  IMAD.MOV.U32 R13, RZ, RZ, RZ ;  /* 0x000000ffff0d7224 */ /* 0x000fe200078e00ff */
[----:B------:R-:W1:Y:S01]  /*7240*/  LDCU.64 UR6, c[0x4][0x78] ;  /* 0x01000f00ff0677ac */ /* 0x000e620008000a00 */
[----:B------:R-:W3:Y:S01]  /*7250*/  LDC.64 R2, c[0x4][R3] ;  /* 0x0100000003027b82 */ /* 0x000ee20000000a00 */
[----:B------:R-:W5:Y:S01]  /*7260*/  LDCU.64 UR4, c[0x4][0x10] ;  /* 0x01000200ff0477ac */ /* 0x000f620008000a00 */
[----:B--2---:R-:W-:Y:S01]  /*7270*/  MOV R5, UR9 ;  /* 0x0000000900057c02 */ /* 0x004fe20008000f00 */
[----:B------:R-:W-:Y:S01]  /*7280*/  IMAD.U32 R4, RZ, RZ, UR8 ;  /* 0x00000008ff047e24 */ /* 0x000fe2000f8e00ff */
[----:B-1----:R-:W-:Y:S01]  /*7290*/  MOV R7, UR7 ;  /* 0x0000000700077c02 */ /* 0x002fe20008000f00 */
[----:B------:R-:W-:Y:S01]  /*72a0*/  IMAD.U32 R6, RZ, RZ, UR6 ;  /* 0x00000006ff067e24 */ /* 0x000fe2000f8e00ff */
[----:B-----5:R-:W-:Y:S01]  /*72b0*/  MOV R11, UR5 ;  /* 0x00000005000b7c02 */ /* 0x020fe20008000f00 */
[----:B------:R-:W-:Y:S02]  /*72c0*/  IMAD.U32 R10, RZ, RZ, UR4 ;  /* 0x00000004ff0a7e24 */ /* 0x000fe4000f8e00ff */
[----:B------:R-:W-:Y:S07]  /*72d0*/  LEPC R20, `(.L_x_122) ;  /* 0x000000001014794e */ /* 0x000fee0000000000 */
[----:B---34-:R-:W-:Y:S05]  /*72e0*/  CALL.ABS.NOINC R2 ;  /* 0x0000000002007343 */ /* 0x018fea0003c00000 */
.L_x_122:
[----:B------:R-:W-:Y:S01]  /*72f0*/  ISETP.NE.AND P6, PT, R62, RZ, PT ;  /* 0x000000ff3e00720c */ /* 0x000fe20003fc5270 */
[----:B------:R-:W-:Y:S05]  /*7300*/  WARPSYNC.ALL ;  /* 0x0000000000007948 */ /* 0x000fea0003800000 */
[----:B------:R-:W-:Y:S01]  /*7310*/  R2UR UR4, R25 ;  /* 0x00000000190472ca */ /* 0x000fe200000e0000 */
[----:B---34-:R-:W-:Y:S01]  /*7320*/  HADD2.F32 R3, -RZ, R28.H0_H0 ;  /* 0x2000001cff037230 */ /* 0x018fe20000004100 */
[----:B------:R-:W-:Y:S01]  /*7330*/  ISETP.NE.AND P0, PT, R61, RZ, PT ;  /* 0x000000ff3d00720c */ /* 0x000fe20003f05270 */
[----:B------:R-:W-:Y:S01]  /*7340*/  HADD2.F32 R20, -RZ, R30.H0_H0 ;  /* 0x2000001eff147230 */ /* 0x000fe20000004100 */
[----:B------:R-:W-:Y:S09]  /*7350*/  BSSY.RECONVERGENT B0, `(.L_x_123) ;  /* 0x0000058000007945 */ /* 0x000ff20003800200 */
[----:B-1----:R-:W1:Y:S02]  /*7360*/  LDTM.x16 R4, tmem[UR4+0x10] ;  /* 0x00001004000479ee */ /* 0x002e640008240000 */
[C---:B-1----:R-:W-:Y:S01]  /*7370*/  FMUL R0, R24.reuse, R4 ;  /* 0x0000000418007220 */ /* 0x042fe20000400000 */
[----:B------:R-:W-:Y:S02]  /*7380*/  HADD2.F32 R4, -RZ, R28.H1_H1 ;  /* 0x3000001cff047230 */ /* 0x000fe40000004100 */
[C---:B------:R-:W-:Y:S01]  /*7390*/  FMUL R2, R24.reuse, R5 ;  /* 0x0000000518027220 */ /* 0x040fe20000400000 */
[--C-:B------:R-:W-:Y:S02]  /*73a0*/  HADD2.F32 R5, -RZ, R29.reuse.H0_H0 ;  /* 0x2000001dff057230 */ /* 0x100fe40000004100 */
[C---:B------:R-:W-:Y:S01]  /*73b0*/  FFMA R0, R27.reuse, R3, R0 ;  /* 0x000000031b007223 */ /* 0x040fe20000000000 */
[C---:B------:R-:W-:Y:S01]  /*73c0*/  FMUL R3, R24.reuse, R6 ;  /* 0x0000000618037220 */ /* 0x040fe20000400000 */
[----:B------:R-:W-:Y:S02]  /*73d0*/  HADD2.F32 R6, -RZ, R29.H1_H1 ;  /* 0x3000001dff067230 */ /* 0x000fe40000004100 */
[C---:B------:R-:W-:Y:S01]  /*73e0*/  FFMA R2, R27.reuse, R4, R2 ;  /* 0x000000041b027223 */ /* 0x040fe20000000002 */
[C---:B------:R-:W-:Y:S01]  /*73f0*/  FMUL R7, R24.reuse, R7 ;  /* 0x0000000718077220 */ /* 0x040fe20000400000 */
[C---:B------:R-:W-:Y:S01]  /*7400*/  FFMA R3, R27.reuse, R5, R3 ;  /* 0x000000051b037223 */ /* 0x040fe20000000003 */
[C---:B------:R-:W-:Y:S01]  /*7410*/  FMUL R4, R24.reuse, R8 ;  /* 0x0000000818047220 */ /* 0x040fe20000400000 */
[----:B------:R-:W-:Y:S01]  /*7420*/  FMUL R5, R24, R9 ;  /* 0x0000000918057220 */ /* 0x000fe20000400000 */
[----:B------:R-:W-:Y:S01]  /*7430*/  F2FP.F16.F32.PACK_AB R32, R2, R0 ;  /* 0x000000000220723e */ /* 0x000fe200000000ff */
[C---:B------:R-:W-:Y:S01]  /*7440*/  FFMA R7, R27.reuse, R6, R7 ;  /* 0x000000061b077223 */ /* 0x040fe20000000007 */
[----:B------:R-:W-:Y:S02]  /*7450*/  HADD2.F32 R0, -RZ, R30.H1_H1 ;  /* 0x3000001eff007230 */ /* 0x000fe40000004100 */
[----:B------:R-:W-:Y:S01]  /*7460*/  FFMA R4, R27, R20, R4 ;  /* 0x000000141b047223 */ /* 0x000fe20000000004 */
[--C-:B------:R-:W-:Y:S02]  /*7470*/  HADD2.F32 R2, -RZ, R31.reuse.H0_H0 ;  /* 0x2000001fff027230 */ /* 0x100fe40000004100 */
[C---:B------:R-:W-:Y:S01]  /*7480*/  FMUL R6, R24.reuse, R10 ;  /* 0x0000000a18067220 */ /* 0x040fe20000400000 */
[----:B------:R-:W-:Y:S01]  /*7490*/  F2FP.F16.F32.PACK_AB R33, R7, R3 ;  /* 0x000000030721723e */ /* 0x000fe200000000ff */
[----:B------:R-:W-:Y:S02]  /*74a0*/  HADD2.F32 R3, -RZ, R31.H1_H1 ;  /* 0x3000001fff037230 */ /* 0x000fe40000004100 */
[C---:B------:R-:W-:Y:S01]  /*74b0*/  FFMA R5, R27.reuse, R0, R5 ;  /* 0x000000001b057223 */ /* 0x040fe20000000005 */
[C---:B------:R-:W-:Y:S01]  /*74c0*/  FMUL R11, R24.reuse, R11 ;  /* 0x0000000b180b7220 */ /* 0x040fe20000400000 */
[--C-:B------:R-:W-:Y:S02]  /*74d0*/  HADD2.F32 R7, -RZ, R36.reuse.H0_H0 ;  /* 0x20000024ff077230 */ /* 0x100fe40000004100 */
[C---:B------:R-:W-:Y:S01]  /*74e0*/  FMUL R8, R24.reuse, R12 ;  /* 0x0000000c18087220 */ /* 0x040fe20000400000 */
[----:B------:R-:W-:Y:S02]  /*74f0*/  HADD2.F32 R0, -RZ, R36.H1_H1 ;  /* 0x30000024ff007230 */ /* 0x000fe40000004100 */
[C---:B------:R-:W-:Y:S01]  /*7500*/  FMUL R9, R24.reuse, R13 ;  /* 0x0000000d18097220 */ /* 0x040fe20000400000 */
[C---:B------:R-:W-:Y:S01]  /*7510*/  FFMA R6, R27.reuse, R2, R6 ;  /* 0x000000021b067223 */ /* 0x040fe20000000006 */
[C---:B------:R-:W-:Y:S01]  /*7520*/  FFMA R11, R27.reuse, R3, R11 ;  /* 0x000000031b0b7223 */ /* 0x040fe2000000000b */
[C---:B------:R-:W-:Y:S01]  /*7530*/  FFMA R8, R27.reuse, R7, R8 ;  /* 0x000000071b087223 */ /* 0x040fe20000000008 */
[C---:B------:R-:W-:Y:S01]  /*7540*/  FFMA R9, R27.reuse, R0, R9 ;  /* 0x000000001b097223 */ /* 0x040fe20000000009 */
[--C-:B------:R-:W-:Y:S02]  /*7550*/  HADD2.F32 R2, -RZ, R37.reuse.H0_H0 ;  /* 0x20000025ff027230 */ /* 0x100fe40000004100 */
[C---:B------:R-:W-:Y:S01]  /*7560*/  FMUL R10, R24.reuse, R14 ;  /* 0x0000000e180a7220 */ /* 0x040fe20000400000 */
[----:B------:R-:W-:Y:S02]  /*7570*/  HADD2.F32 R0, -RZ, R37.H1_H1 ;  /* 0x30000025ff007230 */ /* 0x000fe40000004100 */
[C---:B------:R-:W-:Y:S01]  /*7580*/  FMUL R15, R24.reuse, R15 ;  /* 0x0000000f180f7220 */ /* 0x040fe20000400000 */
[C---:B------:R-:W-:Y:S01]  /*7590*/  FMUL R12, R24.reuse, R16 ;  /* 0x00000010180c7220 */ /* 0x040fe20000400000 */
[C---:B------:R-:W-:Y:S01]  /*75a0*/  FFMA R10, R27.reuse, R2, R10 ;  /* 0x000000021b0a7223 */ /* 0x040fe2000000000a */
[--C-:B------:R-:W-:Y:S02]  /*75b0*/  HADD2.F32 R2, -RZ, R38.reuse.H0_H0 ;  /* 0x20000026ff027230 */ /* 0x100fe40000004100 */
[----:B------:R-:W-:Y:S01]  /*75c0*/  FFMA R15, R27, R0, R15 ;  /* 0x000000001b0f7223 */ /* 0x000fe2000000000f */
[----:B------:R-:W-:Y:S01]  /*75d0*/  HADD2.F32 R0, -RZ, R38.H1_H1 ;  /* 0x30000026ff007230 */ /* 0x000fe20000004100 */
[----:B------:R-:W-:Y:S01]  /*75e0*/  F2FP.F16.F32.PACK_AB R34, R5, R4 ;  /* 0x000000040522723e */ /* 0x000fe200000000ff */
        /* <DEDUP_REMOVED lines=14> */
[----:B------:R-:W-:Y:S02]  /*76d0*/  F2FP.F16.F32.PACK_AB R11, R19, R14 ;  /* 0x0000000e130b723e */ /* 0x000fe400000000ff */
[----:B------:R-:W-:Y:S02]  /*76e0*/  MOV R2, UR46 ;  /* 0x0000002e00027c02 */ /* 0x000fe40008000f00 */
[----:B------:R-:W-:Y:S01]  /*76f0*/  MOV R0, UR47 ;  /* 0x0000002f00007c02 */ /* 0x000fe20008000f00 */
[----:B------:R1:W-:Y:S01]  /*7700*/  STS.128 [R63+0x1200], R8 ;  /* 0x001200083f007388 */ /* 0x0003e20000000c00 */
[----:B------:R-:W-:Y:S02]  /*7710*/  @P6 LEA R2, R2, UR43, 0x3 ;  /* 0x0000002b02026c11 */ /* 0x000fe4000f8e18ff */
[----:B------:R-:W-:Y:S02]  /*7720*/  @P6 SHF.L.U32 R3, R60, 0x1f, RZ ;  /* 0x0000001f3c036819 */ /* 0x000fe400000006ff */
[----:B------:R-:W-:Y:S01]  /*7730*/  @P6 IADD3 R2, PT, PT, R2, 0x40, RZ ;  /* 0x0000004002026810 */ /* 0x000fe20007ffe0ff */
[----:B------:R-:W-:Y:S01]  /*7740*/  @!PT LDS RZ, [RZ] ;  /* 0x00000000fffff984 */ /* 0x000fe20000000800 */
[----:B------:R-:W-:Y:S01]  /*7750*/  @!PT LDS RZ, [RZ] ;  /* 0x00000000fffff984 */ /* 0x000fe20000000800 */
[----:B------:R-:W-:Y:S01]  /*7760*/  @!PT LDS RZ, [RZ] ;  /* 0x00000000fffff984 */ /* 0x000fe20000000800 */
[----:B------:R-:W-:Y:S01]  /*7770*/  @!PT LDS RZ, [RZ] ;  /* 0x00000000fffff984 */ /* 0x000fe20000000800 */
[----:B------:R2:W-:Y:S06]  /*7780*/  MEMBAR.ALL.CTA ;  /* 0x0000000000007992 */ /* 0x0005ec0000008000 */
[----:B--2---:R-:W2:Y:S01]  /*7790*/  FENCE.VIEW.ASYNC.S ;  /* 0x00000000000073c6 */ /* 0x004ea20000000000 */
[----:B------:R-:W-:Y:S02]  /*77a0*/  @P6 PRMT R0, R0, 0x654, R2 ;  /* 0x0000065400006816 */ /* 0x000fe40000000002 */
[----:B------:R-:W-:Y:S01]  /*77b0*/  LEA R2, R26, UR43, 0x3 ;  /* 0x0000002b1a027c11 */ /* 0x000fe2000f8e18ff */
[----:B--2---:R-:W-:Y:S06]  /*77c0*/  BAR.SYNC.DEFER_BLOCKING 0x1, 0x80 ;  /* 0x0042000000007b1d */ /* 0x004fec0000010000 */
[----:B------:R-:W-:Y:S05]  /*77d0*/  @P0 BRA `(.L_x_124) ;  /* 0x00000000003c0947 */ /* 0x000fea0003800000 */
[----:B------:R-:W2:Y:S01]  /*77e0*/  LDCU.64 UR6, c[0x0][0x348] ;  /* 0x00006900ff0677ac */ /* 0x000ea20008000a00 */
[----:B------:R-:W-:Y:S02]  /*77f0*/  UIADD3 UR13, UPT, UPT, UR49, 0x10, URZ ;  /* 0x00000010310d7890 */ /* 0x000fe4000fffe0ff */
[----:B------:R-:W-:Y:S01]  /*7800*/  UIADD3 UR12, UPT, UPT, UR43, 0x1200, URZ ;  /* 0x000012002b0c7890 */ /* 0x000fe2000fffe0ff */
[----:B------:R-:W-:Y:S01]  /*7810*/  UMOV UR14, UR50 ;  /* 0x00000032000e7c82 */ /* 0x000fe20008000000 */
[----:B------:R-:W-:Y:S01]  /*7820*/  UMOV UR15, UR36 ;  /* 0x00000024000f7c82 */ /* 0x000fe20008000000 */
[----:B------:R-:W-:Y:S02]  /*7830*/  UIADD3 UR9, UPT, UPT, UR49, 0x50, URZ ;  /* 0x0000005031097890 */ /* 0x000fe4000fffe0ff */
[----:B------:R-:W-:Y:S01]  /*7840*/  UIADD3 UR8, UPT, UPT, UR43, 0x1a00, URZ ;  /* 0x00001a002b087890 */ /* 0x000fe2000fffe0ff */
[----:B------:R-:W-:Y:S01]  /*7850*/  UMOV UR10, UR50 ;  /* 0x00000032000a7c82 */ /* 0x000fe20008000000 */
[----:B------:R-:W-:Y:S01]  /*7860*/  UMOV UR11, UR36 ;  /* 0x00000024000b7c82 */ /* 0x000fe20008000000 */
[----:B--2---:R-:W-:Y:S04]  /*7870*/  UIADD3 UR4, UP0, UPT, UR6, 0x680, URZ ;  /* 0x0000068006047890 */ /* 0x004fe8000ff1e0ff */
[----:B------:R-:W-:Y:S09]  /*7880*/  UIADD3.X UR5, UPT, UPT, URZ, UR7, URZ, UP0, !UPT ;  /* 0x00000007ff057290 */ /* 0x000ff200087fe4ff */
[----:B------:R2:W-:Y:S01]  /*7890*/  UTMASTG.3D [UR12], [UR4] ;  /* 0x0000000c040073b5 */ /* 0x0005e20008010000 */
[----:B------:R2:W-:Y:S01]  /*78a0*/  UTMASTG.3D [UR8], [UR4] ;  /* 0x00000008040073b5 */ /* 0x0005e20008010000 */
[----:B------:R0:W-:Y:S01]  /*78b0*/  UTMACMDFLUSH ;  /* 0x00000000000079b7 */ /* 0x0001e20000000000 */
[----:B--2---:R-:W-:Y:S04]  /*78c0*/  DEPBAR.LE SB0, 0x1 ;  /* 0x000080400000791a */ /* 0x004fe80000000000 */
.L_x_124:
[----:B------:R-:W-:Y:S05]  /*78d0*/  BSYNC.RECONVERGENT B0 ;  /* 0x0000000000007941 */ /* 0x000fea0003800200 */
.L_x_123:
[----:B------:R-:W-:Y:S01]  /*78e0*/  BAR.SYNC.DEFER_BLOCKING 0x1, 0x80 ;  /* 0x0042000000007b1d */ /* 0x000fe20000010000 */
[----:B------:R-:W-:Y:S04]  /*78f0*/  UIADD3 UR4, UPT, UPT, UR46, 0x1, URZ ;  /* 0x000000012e047890 */ /* 0x000fe8000fffe0ff */
[----:B------:R-:W-:Y:S04]  /*7900*/  UISETP.NE.AND UP0, UPT, UR4, 0x4, UPT ;  /* 0x000000040400788c */ /* 0x000fe8000bf05270 */
[----:B------:R-:W-:Y:S01]  /*7910*/  USEL UR44, UR4, URZ, UP0 ;  /* 0x000000ff042c7287 */ /* 0x000fe20008000000 */
[----:B------:R2:W-:Y:S01]  /*7920*/  @P6 SYNCS.ARRIVE.TRANS64.RED.A1T0 RZ, [R0+URZ], RZ ;  /* 0x000000ff00ff69a7 */ /* 0x0005e200081004ff */
[----:B------:R-:W-:Y:S01]  /*7930*/  BSSY B1, `(.L_x_125) ;  /* 0x0000013000017945 */ /* 0x000fe20003800000 */
[----:B------:R-:W3:Y:S02]  /*7940*/  @P6 SYNCS.PHASECHK.TRANS64.TRYWAIT P0, [R2+URZ+0x20], R3 ;  /* 0x00002003020065a7 */ /* 0x000ee400080011ff */
[----:B---3--:R-:W-:Y:S01]  /*7950*/  @P6 SEL R64, RZ, 0x1, !P0 ;  /* 0x00000001ff406807 */ /* 0x008fe20004000000 */
[----:B--2---:R-:W-:Y:S06]  /*7960*/  @!P6 BRA `(.L_x_126) ;  /* 0x00000000003ce947 */ /* 0x004fec0003800000 */
[----:B------:R-:W-:Y:S01]  /*7970*/  ISETP.NE.AND P1, PT, R65, RZ, PT ;  /* 0x000000ff4100720c */ /* 0x000fe20003f25270 */
[----:B------:R-:W-:Y:S01]  /*7980*/  BSSY B0, `(.L_x_127) ;  /* 0x0000009000007945 */ /* 0x000fe20003800000 */
[----:B------:R-:W-:Y:S11]  /*7990*/  ISETP.NE.AND P0, PT, R64, RZ, PT ;  /* 0x000000ff4000720c */ /* 0x000ff60003f05270 */
[----:B------:R-:W-:Y:S05]  /*79a0*/  @P1 IMAD R3, R26, 0x1000, R57 ;  /* 0x000010001a031824 */ /* 0x000fea00078e0239 */
[----:B------:R-:W-:Y:S05]  /*79b0*/  @P1 IADD3 R0, PT, PT, R3, UR43, RZ ;  /* 0x0000002b03001c10 */ /* 0x000fea000fffe0ff */
[----:B------:R-:W-:Y:S01]  /*79c0*/  @P1 IMAD.IADD R0, R66, 0x1, R0 ;  /* 0x0000000142001824 */ /* 0x000fe200078e0200 */
[----:B------:R-:W-:Y:S06]  /*79d0*/  @P0 BRA `(.L_x_128) ;  /* 0x00000000000c0947 */ /* 0x000fec0003800000 */
[----:B------:R-:W-:Y:S04]  /*79e0*/  SHF.L.U32 R4, R60, 0x1f, RZ ;  /* 0x0000001f3c047819 */ /* 0x000fe800000006ff */
[----:B------:R-:W2:Y:S02]  /*79f0*/  SYNCS.PHASECHK.TRANS64.TRYWAIT P0, [R2+URZ+0x20], R4 ;  /* 0x00002004020075a7 */ /* 0x000ea400080011ff */
[----:B--2---:R-:W-:Y:S05]  /*7a00*/  @!P0 BRA `(.L_x_129) ;  /* 0x0000001c00d48947 */ /* 0x004fea0003800000 */
.L_x_128:
[----:B------:R-:W-:Y:S05]  /*7a10*/  BSYNC B0 ;  /* 0x0000000000007941 */ /* 0x000fea0003800000 */
.L_x_127:
[----:B------:R-:W-:Y:S02]  /*7a20*/  ISETP.NE.AND P0, PT, R65, RZ, PT ;  /* 0x000000ff4100720c */ /* 0x000fe40003f05270 */
[----:B------:R-:W-:Y:S11]  /*7a30*/  IADD3 R26, PT, PT, R26, 0x1, RZ ;  /* 0x000000011a1a7810 */ /* 0x000ff60007ffe0ff */
[----:B------:R3:W4:Y:S04]  /*7a40*/  @P0 LDS.128 R28, [R3+UR43+0x200] ;  /* 0x0002002b031c0984 */ /* 0x0007280008000c00 */
[----:B------:R3:W1:Y:S02]  /*7a50*/  @P0 LDS.128 R36, [R0+0x200] ;  /* 0x0002000000240984 */ /* 0x0006640000000c00 */
.L_x_126:
[----:B------:R-:W-:Y:S05]  /*7a60*/  BSYNC B1 ;  /* 0x0000000000017941 */ /* 0x000fea0003800000 */
.L_x_125:
[----:B---3--:R-:W-:Y:S05]  /*7a70*/  VIADD R0, R25, 0x20 ;  /* 0x0000002019007836 */ /* 0x008fea0000000000 */
[----:B------:R-:W-:Y:S04]  /*7a80*/  SHF.R.U32.HI R0, RZ, 0x15, R0 ;  /* 0x00000015ff007819 */ /* 0x000fe80000011600 */
[----:B------:R-:W-:Y:S11]  /*7a90*/  LOP3.LUT P0, RZ, R0, 0x3, R51, 0x48, !PT ;  /* 0x0000000300ff7812 */ /* 0x000ff60007804833 */
[----:B------:R-:W-:Y:S02]  /*7aa0*/  @!UPT UIADD3 URZ, UPT, UPT, URZ, URZ, URZ ;  /* 0x000000fffffff290 */ /* 0x000fe4000fffe0ff */
[----:B------:R-:W-:Y:S05]  /*7ab0*/  @!P0 BRA `(.L_x_130) ;  /* 0x0000000000408947 */ /* 0x000fea0003800000 */
[----:B------:R-:W3:Y:S01]  /*7ac0*/  LDCU.64 UR8, c[0x4][0x70] ;  /* 0x01000e00ff0877ac */ /* 0x000ee20008000a00 */
[----:B------:R-:W-:Y:S01]  /*7ad0*/  MOV R3, 0x0 ;  /* 0x0000000000037802 */ /* 0x000fe20000000f00 */
[----:B------:R-:W-:Y:S02]  /*7ae0*/  HFMA2 R12, -RZ, RZ, 0, 5.9604644775390625e-08 ;  /* 0x00000001ff0c7431 */ /* 0x000fe400000001ff */
[----:B-1----:R-:W-:Y:S02]  /*7af0*/  IMAD.MOV.U32 R8, RZ, RZ, 0x192 ;  /* 0x00000192ff087424 */ /* 0x002fe400078e00ff */
[----:B------:R-:W-:Y:S01]  /*7b00*/  IMAD.MOV.U32 R13, RZ, RZ, RZ ;  /* 0x000000ffff0d7224 */ /* 0x000fe200078e00ff */
[----:B------:R-:W1:Y:S01]  /*7b10*/  LDCU.64 UR6, c[0x4][0x78] ;  /* 0x01000f00ff0677ac */ /* 0x000e620008000a00 */
[----:B--2---:R-:W2:Y:S01]  /*7b20*/  LDC.64 R2, c[0x4][R3] ;  /* 0x0100000003027b82 */ /* 0x004ea20000000a00 */
[----:B------:R-:W5:Y:S01]  /*7b30*/  LDCU.64 UR4, c[0x4][0x10] ;  /* 0x01000200ff0477ac */ /* 0x000f620008000a00 */
[----:B---3--:R-:W-:Y:S01]  /*7b40*/  MOV R5, UR9 ;  /* 0x0000000900057c02 */ /* 0x008fe20008000f00 */
[----:B------:R-:W-:Y:S01]  /*7b50*/  IMAD.U32 R4, RZ, RZ, UR8 ;  /* 0x00000008ff047e24 */ /* 0x000fe2000f8e00ff */
[----:B-1----:R-:W-:Y:S01]  /*7b60*/  MOV R7, UR7 ;  /* 0x0000000700077c02 */ /* 0x002fe20008000f00 */
[----:B------:R-:W-:Y:S01]  /*7b70*/  IMAD.U32 R6, RZ, RZ, UR6 ;  /* 0x00000006ff067e24 */ /* 0x000fe2000f8e00ff */
[----:B-----5:R-:W-:Y:S01]  /*7b80*/  MOV R11, UR5 ;  /* 0x00000005000b7c02 */ /* 0x020fe20008000f00 */
[----:B------:R-:W-:Y:S02]  /*7b90*/  IMAD.U32 R10, RZ, RZ, UR4 ;  /* 0x00000004ff0a7e24 */ /* 0x000fe4000f8e00ff */
[----:B------:R-:W-:Y:S07]  /*7ba0*/  LEPC R20, `(.L_x_130) ;  /* 0x000000001014794e */ /* 0x000fee0000000000 */
[----:B--2-4-:R-:W-:Y:S05]  /*7bb0*/  CALL.ABS.NOINC R2 ;  /* 0x0000000002007343 */ /* 0x014fea0003c00000 */
.L_x_130:
[----:B------:R-:W-:Y:S01]  /*7bc0*/  ISETP.NE.AND P6, PT, R62, RZ, PT ;  /* 0x000000ff3e00720c */ /* 0x000fe20003fc5270 */
[----:B------:R-:W-:Y:S05]  /*7bd0*/  WARPSYNC.ALL ;  /* 0x0000000000007948 */ /* 0x000fea0003800000 */
[----:B------:R-:W-:Y:S01]  /*7be0*/  R2UR UR4, R25 ;  /* 0x00000000190472ca */ /* 0x000fe200000e0000 */
[----:B----4-:R-:W-:Y:S01]  /*7bf0*/  HADD2.F32 R3, -RZ, R28.H0_H0 ;  /* 0x2000001cff037230 */ /* 0x010fe20000004100 */
[----:B------:R-:W-:Y:S01]  /*7c00*/  ISETP.NE.AND P0, PT, R61, RZ, PT ;  /* 0x000000ff3d00720c */ /* 0x000fe20003f05270 */
[----:B------:R-:W-:Y:S01]  /*7c10*/  HADD2.F32 R20, -RZ, R30.H0_H0 ;  /* 0x2000001eff147230 */ /* 0x000fe20000004100 */
[----:B------:R-:W-:Y:S09]  /*7c20*/  BSSY.RECONVERGENT B0, `(.L_x_131) ;  /* 0x0000058000007945 */ /* 0x000ff20003800200 */
[----:B-12---:R-:W1:Y:S02]  /*7c30*/  LDTM.x16 R4, tmem[UR4+0x20] ;  /* 0x00002004000479ee */ /* 0x006e640008240000 */
        /* <DEDUP_REMOVED lines=59> */
[----:B------:R-:W-:Y:S02]  /*7ff0*/  LEA R3, R26, UR43, 0x3 ;  /* 0x0000002b1a037c11 */ /* 0x000fe4000f8e18ff */
        /* <DEDUP_REMOVED lines=8> */
[----:B------:R-:W-:Y:S01]  /*8080*/  @P6 SHF.L.U32 R2, R60, 0x1f, RZ ;  /* 0x0000001f3c026819 */ /* 0x000fe200000006ff */
        /* <DEDUP_REMOVED lines=17> */
.L_x_132:
[----:B------:R-:W-:Y:S05]  /*81a0*/  BSYNC.RECONVERGENT B0 ;  /* 0x0000000000007941 */ /* 0x000fea0003800200 */
.L_x_131:
        /* <DEDUP_REMOVED lines=19> */
.L_x_136:
[----:B------:R-:W-:Y:S05]  /*82e0*/  BSYNC B0 ;  /* 0x0000000000007941 */ /* 0x000fea0003800000 */
.L_x_135:
[----:B------:R-:W-:Y:S11]  /*82f0*/  ISETP.NE.AND P0, PT, R65, RZ, PT ;  /* 0x000000ff4100720c */ /* 0x000ff60003f05270 */
[----:B------:R-:W-:Y:S02]  /*8300*/  @!UPT UIADD3 URZ, UPT, UPT, URZ, URZ, URZ ;  /* 0x000000fffffff290 */ /* 0x000fe4000fffe0ff */
[----:B------:R3:W4:Y:S04]  /*8310*/  @P0 LDS.128 R28, [R26+UR43+0x200] ;  /* 0x0002002b1a1c0984 */ /* 0x0007280008000c00 */
[----:B------:R3:W1:Y:S02]  /*8320*/  @P0 LDS.128 R36, [R66+0x200] ;  /* 0x0002000042240984 */ /* 0x0006640000000c00 */
.L_x_134:
[----:B------:R-:W-:Y:S05]  /*8330*/  BSYNC B1 ;  /* 0x0000000000017941 */ /* 0x000fea0003800000 */
.L_x_133:
[----:B--2---:R-:W-:Y:S05]  /*8340*/  VIADD R0, R25, 0x30 ;  /* 0x0000003019007836 */ /* 0x004fea0000000000 */
[----:B------:R-:W-:Y:S04]  /*8350*/  SHF.R.U32.HI R0, RZ, 0x15, R0 ;  /* 0x00000015ff007819 */ /* 0x000fe80000011600 */
[----:B------:R-:W-:Y:S11]  /*8360*/  LOP3.LUT P0, RZ, R0, 0x3, R51, 0x48, !PT ;  /* 0x0000000300ff7812 */ /* 0x000ff60007804833 */
[----:B------:R-:W-:Y:S02]  /*8370*/  @!UPT UIADD3 URZ, UPT, UPT, URZ, URZ, URZ ;  /* 0x000000fffffff290 */ /* 0x000fe4000fffe0ff */
[----:B------:R-:W-:Y:S05]  /*8380*/  @!P0 BRA `(.L_x_138) ;  /* 0x0000000000408947 */ /* 0x000fea0003800000 */
[----:B------:R-:W2:Y:S01]  /*8390*/  LDCU.64 UR8, c[0x4][0x70] ;  /* 0x01000e00ff0877ac */ /* 0x000ea20008000a00 */
[----:B------:R-:W-:Y:S01]  /*83a0*/  MOV R3, 0x0 ;  /* 0x0000000000037802 */ /* 0x000fe20000000f00 */
        /* <DEDUP_REMOVED lines=14> */
.L_x_138:
[----:B------:R-:W-:Y:S01]  /*8490*/  ISETP.NE.AND P0, PT, R61, RZ, PT ;  /* 0x000000ff3d00720c */ /* 0x000fe20003f05270 */
[----:B------:R-:W-:Y:S05]  /*84a0*/  WARPSYNC.ALL ;  /* 0x0000000000007948 */ /* 0x000fea0003800000 */
[----:B------:R-:W-:Y:S01]  /*84b0*/  R2UR UR4, R25 ;  /* 0x00000000190472ca */ /* 0x000fe200000e0000 */
[--C-:B----4-:R-:W-:Y:S01]  /*84c0*/  HADD2.F32 R20, -RZ, R28.reuse.H0_H0 ;  /* 0x2000001cff147230 */ /* 0x110fe20000004100 */
[----:B------:R-:W-:Y:S01]  /*84d0*/  IADD3 R54, PT, PT, R54, 0xb0, RZ ;  /* 0x000000b036367810 */ /* 0x000fe20007ffe0ff */
[----:B------:R-:W-:Y:S01]  /*84e0*/  HADD2.F32 R21, -RZ, R28.H1_H1 ;  /* 0x3000001cff157230 */ /* 0x000fe20000004100 */
[----:B------:R-:W-:Y:S01]  /*84f0*/  BSSY.RECONVERGENT B0, `(.L_x_139) ;  /* 0x0000054000007945 */ /* 0x000fe20003800200 */
[--C-:B------:R-:W-:Y:S01]  /*8500*/  HADD2.F32 R25, -RZ, R29.reuse.H0_H0 ;  /* 0x2000001dff197230 */ /* 0x100fe20000004100 */
[----:B------:R-:W-:Y:S01]  /*8510*/  LOP3.LUT R54, R54, 0xfefffff8, RZ, 0xc0, !PT ;  /* 0xfefffff836367812 */ /* 0x000fe200078ec0ff */
[----:B---3--:R-:W-:Y:S02]  /*8520*/  HADD2.F32 R26, -RZ, R29.H1_H1 ;  /* 0x3000001dff1a7230 */ /* 0x008fe40000004100 */
[--C-:B------:R-:W-:Y:S02]  /*8530*/  HADD2.F32 R28, -RZ, R30.reuse.H0_H0 ;  /* 0x2000001eff1c7230 */ /* 0x100fe40000004100 */
[----:B------:R-:W-:Y:S02]  /*8540*/  HADD2.F32 R29, -RZ, R30.H1_H1 ;  /* 0x3000001eff1d7230 */ /* 0x000fe40000004100 */
[----:B-1----:R-:W1:Y:S01]  /*8550*/  LDTM.x16 R4, tmem[UR4+0x30] ;  /* 0x00003004000479ee */ /* 0x002e620008240000 */
[----:B------:R-:W-:Y:S01]  /*8560*/  NOP ;  /* 0x0000000000007918 */ /* 0x000fe20000000000 */
[----:B-1----:R1:W-:Y:S01]  /*8570*/  SYNCS.ARRIVE.TRANS64.RED.A1T0 RZ, [R54+URZ], RZ ;  /* 0x000000ff36ff79a7 */ /* 0x0023e200081004ff */
[--C-:B------:R-:W-:Y:S02]  /*8580*/  HADD2.F32 R30, -RZ, R31.reuse.H0_H0 ;  /* 0x2000001fff1e7230 */ /* 0x100fe40000004100 */
[----:B------:R-:W-:Y:S02]  /*8590*/  HADD2.F32 R31, -RZ, R31.H1_H1 ;  /* 0x3000001fff1f7230 */ /* 0x000fe40000004100 */
        /* <DEDUP_REMOVED lines=8> */
[C---:B------:R-:W-:Y:S01]  /*8620*/  FMUL R4, R24.reuse, R4 ;  /* 0x0000000418047220 */ /* 0x040fe20000400000 */
[C---:B------:R-:W-:Y:S01]  /*8630*/  FMUL R5, R24.reuse, R5 ;  /* 0x0000000518057220 */ /* 0x040fe20000400000 */
[C---:B------:R-:W-:Y:S01]  /*8640*/  FMUL R6, R24.reuse, R6 ;  /* 0x0000000618067220 */ /* 0x040fe20000400000 */
[C---:B------:R-:W-:Y:S01]  /*8650*/  FMUL R7, R24.reuse, R7 ;  /* 0x0000000718077220 */ /* 0x040fe20000400000 */
[C---:B------:R-:W-:Y:S01]  /*8660*/  FFMA R4, R27.reuse, R20, R4 ;  /* 0x000000141b047223 */ /* 0x040fe20000000004 */
        /* <DEDUP_REMOVED lines=15> */
[C---:B------:R-:W-:Y:S01]  /*8760*/  FMUL R12, R24.reuse, R16 ;  /* 0x00000010180c7220 */ /* 0x040fe20000400000 */
[C---:B------:R-:W-:Y:S01]  /*8770*/  FFMA R0, R27.reuse, R32, R0 ;  /* 0x000000201b007223 */ /* 0x040fe20000000000 */
[C---:B------:R-:W-:Y:S01]  /*8780*/  FMUL R13, R24.reuse, R17 ;  /* 0x00000011180d7220 */ /* 0x040fe20000400000 */
[----:B------:R-:W-:Y:S01]  /*8790*/  FFMA R2, R27, R33, R2 ;  /* 0x000000211b027223 */ /* 0x000fe20000000002 */
[----:B------:R-:W-:Y:S01]  /*87a0*/  F2FP.F16.F32.PACK_AB R4, R5, R4 ;  /* 0x000000040504723e */ /* 0x000fe200000000ff */
[C---:B------:R-:W-:Y:S01]  /*87b0*/  FMUL R14, R24.reuse, R18 ;  /* 0x00000012180e7220 */ /* 0x040fe20000400000 */
[----:B------:R-:W-:Y:S01]  /*87c0*/  FFMA R3, R27, R34, R3 ;  /* 0x000000221b037223 */ /* 0x000fe20000000003 */
[----:B------:R-:W-:Y:S01]  /*87d0*/  F2FP.F16.F32.PACK_AB R5, R7, R6 ;  /* 0x000000060705723e */ /* 0x000fe200000000ff */
[----:B------:R-:W-:Y:S01]  /*87e0*/  FFMA R15, R27, R35, R15 ;  /* 0x000000231b0f7223 */ /* 0x000fe2000000000f */
[----:B------:R-:W-:Y:S01]  /*87f0*/  FMUL R19, R24, R19 ;  /* 0x0000001318137220 */ /* 0x000fe20000400000 */
[----:B------:R-:W-:Y:S01]  /*8800*/  F2FP.F16.F32.PACK_AB R6, R9, R8 ;  /* 0x000000080906723e */ /* 0x000fe200000000ff */
[----:B------:R-:W-:Y:S01]  /*8810*/  FFMA R12, R27, R36, R12 ;  /* 0x000000241b0c7223 */ /* 0x000fe2000000000c */
[----:B------:R-:W-:Y:S01]  /*8820*/  F2FP.F16.F32.PACK_AB R7, R11, R10 ;  /* 0x0000000a0b07723e */ /* 0x000fe200000000ff */
[C---:B------:R-:W-:Y:S01]  /*8830*/  FFMA R13, R27.reuse, R37, R13 ;  /* 0x000000251b0d7223 */ /* 0x040fe2000000000d */
[C---:B------:R-:W-:Y:S01]  /*8840*/  FFMA R14, R27.reuse, R38, R14 ;  /* 0x000000261b0e7223 */ /* 0x040fe2000000000e */
[----:B------:R-:W-:Y:S01]  /*8850*/  FFMA R19, R27, R39, R19 ;  /* 0x000000271b137223 */ /* 0x000fe20000000013 */
[----:B------:R-:W-:Y:S01]  /*8860*/  F2FP.F16.F32.PACK_AB R16, R2, R0 ;  /* 0x000000000210723e */ /* 0x000fe200000000ff */
[----:B------:R1:W-:Y:S01]  /*8870*/  STS.128 [R57+UR43+0x3200], R4 ;  /* 0x0032000439007988 */ /* 0x0003e20008000c2b */
        /* <DEDUP_REMOVED lines=27> */
.L_x_140:
[----:B------:R-:W-:Y:S05]  /*8a30*/  BSYNC.RECONVERGENT B0 ;  /* 0x0000000000007941 */ /* 0x000fea0003800200 */
.L_x_139:
[----:B------:R-:W-:Y:S01]  /*8a40*/  BAR.SYNC.DEFER_BLOCKING 0x1, 0x80 ;  /* 0x0042000000007b1d */ /* 0x000fe20000010000 */
[----:B------:R-:W-:Y:S01]  /*8a50*/  UISETP.NE.AND UP0, UPT, UR52, -0x4, UPT ;  /* 0xfffffffc3400788c */ /* 0x000fe2000bf05270 */
[----:B------:R-:W-:Y:S08]  /*8a60*/  IADD3 R22, PT, PT, R22, 0x1, RZ ;  /* 0x0000000116167810 */ /* 0x000ff00007ffe0ff */
[----:B------:R-:W-:Y:S05]  /*8a70*/  BRA.U !UP0, `(.L_x_141) ;  /* 0x0000000108287547 */ /* 0x000fea000b800000 */
[----:B------:R-:W-:Y:S01]  /*8a80*/  ISETP.NE.AND P0, PT, R62, RZ, PT ;  /* 0x000000ff3e00720c */ /* 0x000fe20003f05270 */
[----:B------:R-:W-:Y:S01]  /*8a90*/  IMAD.U32 R2, RZ, RZ, UR46 ;  /* 0x0000002eff027e24 */ /* 0x000fe2000f8e00ff */
[----:B------:R-:W-:Y:S01]  /*8aa0*/  UIADD3 UR4, UPT, UPT, UR46, 0x1, URZ ;  /* 0x000000012e047890 */ /* 0x000fe2000fffe0ff */
[----:B------:R-:W-:Y:S03]  /*8ab0*/  IMAD.U32 R0, RZ, RZ, UR47 ;  /* 0x0000002fff007e24 */ /* 0x000fe6000f8e00ff */
[----:B------:R-:W-:Y:S04]  /*8ac0*/  UISETP.NE.AND UP0, UPT, UR4, 0x4, UPT ;  /* 0x000000040400788c */ /* 0x000fe8000bf05270 */
[----:B------:R-:W-:Y:S03]  /*8ad0*/  USEL UR46, UR4, URZ, UP0 ;  /* 0x000000ff042e7287 */ /* 0x000fe60008000000 */
[----:B------:R-:W-:Y:S05]  /*8ae0*/  @P0 LEA R2, R2, UR43, 0x3 ;  /* 0x0000002b02020c11 */ /* 0x000fea000f8e18ff */
[----:B------:R-:W-:Y:S05]  /*8af0*/  @P0 VIADD R2, R2, 0x40 ;  /* 0x0000004002020836 */ /* 0x000fea0000000000 */
[----:B------:R-:W-:Y:S04]  /*8b00*/  @P0 PRMT R0, R0, 0x654, R2 ;  /* 0x0000065400000816 */ /* 0x000fe80000000002 */
[----:B------:R2:W-:Y:S03]  /*8b10*/  @P0 SYNCS.ARRIVE.TRANS64.RED.A1T0 RZ, [R0+URZ], RZ ;  /* 0x000000ff00ff09a7 */ /* 0x0005e600081004ff */
.L_x_141:
[----:B------:R-:W-:Y:S01]  /*8b20*/  R2UR UR4, R52 ;  /* 0x00000000340472ca */ /* 0x000fe200000e0000 */
[----:B------:R-:W-:Y:S01]  /*8b30*/  UISETP.NE.AND UP0, UPT, UR62, URZ, UPT ;  /* 0x000000ff3e00728c */ /* 0x000fe2000bf05270 */
[----:B------:R-:W-:Y:S01]  /*8b40*/  ISETP.NE.AND P0, PT, R56, 0x2, PT ;  /* 0x000000023800780c */ /* 0x000fe20003f05270 */
[----:B------:R-:W-:Y:S01]  /*8b50*/  UIADD3 UR28, UPT, UPT, UR38, UR63, URZ ;  /* 0x0000003f261c7290 */ /* 0x000fe2000fffe0ff */
[----:B------:R-:W-:Y:S01]  /*8b60*/  ISETP.NE.AND P1, PT, R22, 0x4, PT ;  /* 0x000000041600780c */ /* 0x000fe20003f25270 */
[----:B------:R-:W-:Y:S01]  /*8b70*/  UIADD3 UR52, UPT, UPT, UR52, 0x4, URZ ;  /* 0x0000000434347890 */ /* 0x000fe2000fffe0ff */
[----:B------:R-:W-:Y:S01]  /*8b80*/  SEL R2, RZ, 0x1, P0 ;  /* 0x00000001ff027807 */ /* 0x000fe20000000000 */
[----:B------:R-:W-:Y:S01]  /*8b90*/  UMOV UR36, UR61 ;  /* 0x0000003d00247c82 */ /* 0x000fe20008000000 */
[----:B--2---:R-:W-:Y:S02]  /*8ba0*/  SEL R0, RZ, 0x1, P1 ;  /* 0x00000001ff007807 */ /* 0x004fe40000800000 */
[----:B------:R-:W-:Y:S02]  /*8bb0*/  LOP3.LUT R58, R58, R2, RZ, 0x3c, !PT ;  /* 0x000000023a3a7212 */ /* 0x000fe400078e3cff */
[----:B------:R-:W-:Y:S01]  /*8bc0*/  LOP3.LUT R59, R59, R0, RZ, 0x3c, !PT ;  /* 0x000000003b3b7212 */ /* 0x000fe200078e3cff */
[----:B------:R-:W-:Y:S01]  /*8bd0*/  UIADD3 UR20, UPT, UPT, UR37, UR4, URZ ;  /* 0x0000000425147290 */ /* 0x000fe2000fffe0ff */
[----:B------:R-:W-:Y:S02]  /*8be0*/  SEL R56, R56, RZ, P0 ;  /* 0x000000ff38387207 */ /* 0x000fe40000000000 */
[----:B------:R-:W-:Y:S01]  /*8bf0*/  SEL R22, R22, RZ, P1 ;  /* 0x000000ff16167207 */ /* 0x000fe20000800000 */
[----:B------:R-:W-:Y:S08]  /*8c00*/  BRA.U UP0, `(.L_x_142) ;  /* 0xffffffcd00787547 */ /* 0x000ff0000b83ffff */
[----:B------:R-:W2:Y:S01]  /*8c10*/  LDCU.64 UR4, c[0x0][0x888] ;  /* 0x00011100ff0477ac */ /* 0x000ea20008000a00 */
[----:B------:R-:W3:Y:S01]  /*8c20*/  LDCU.64 UR6, c[0x0][0x890] ;  /* 0x00011200ff0677ac */ /* 0x000ee20008000a00 */
[----:B--2---:R-:W-:Y:S02]  /*8c30*/  ISETP.NE.U32.AND P2, PT, RZ, UR4, PT ;  /* 0x00000004ff007c0c */ /* 0x004fe4000bf45070 */
[----:B---3--:R-:W-:Y:S02]  /*8c40*/  ISETP.NE.U32.AND P1, PT, RZ, UR6, PT ;  /* 0x00000006ff007c0c */ /* 0x008fe4000bf25070 */
[----:B------:R-:W-:Y:S02]  /*8c50*/  ISETP.NE.AND.EX P2, PT, RZ, UR5, PT, P2 ;  /* 0x00000005ff007c0c */ /* 0x000fe4000bf45320 */
[----:B------:R-:W-:-:S13]  /*8c60*/  ISETP.NE.AND.EX P0, PT, RZ, UR7, PT, P1 ;  /* 0x00000007ff007c0c */ /* 0x000fda000bf05310 */
[----:B------:R-:W-:Y:S05]  /*8c70*/  @P2 BRA P0, `(.L_x_143) ;  /* 0x00000000003c2947 */ /* 0x000fea0000000000 */
[----:B------:R-:W-:-:S13]  /*8c80*/  ISETP.NE.AND.EX P1, PT, RZ, UR7, PT, P1 ;  /* 0x00000007ff007c0c */ /* 0x000fda000bf25310 */
[----:B------:R-:W-:Y:S05]  /*8c90*/  @P1 BRA `(.L_x_144) ;  /* 0x00000000000c1947 */ /* 0x000fea0003800000 */
[----:B------:R-:W-:-:S13]  /*8ca0*/  FSETP.NEU.AND P0, PT, R27, RZ, PT ;  /* 0x000000ff1b00720b */ /* 0x000fda0003f0d000 */
[----:B------:R-:W-:Y:S05]  /*8cb0*/  @!P0 EXIT ;  /* 0x000000000000894d */ /* 0x000fea0003800000 */
[----:B------:R-:W-:Y:S05]  /*8cc0*/  BRA `(.L_x_143) ;  /* 0x0000000000287947 */ /* 0x000fea0003800000 */
.L_x_144:
[----:B------:R-:W-:Y:S01]  /*8cd0*/  ISETP.NE.AND P0, PT, R55, RZ, PT ;  /* 0x000000ff3700720c */ /* 0x000fe20003f05270 */
[----:B------:R-:W-:-:S12]  /*8ce0*/  BSSY.RECONVERGENT B0, `(.L_x_143) ;  /* 0x0000008000007945 */ /* 0x000fd80003800200 */
[----:B------:R-:W-:Y:S05]  /*8cf0*/  @P0 BRA `(.L_x_145) ;  /* 0x0000000000100947 */ /* 0x000fea0003800000 */
[----:B------:R-:W-:-:S04]  /*8d00*/  ISETP.NE.U32.AND P0, PT, RZ, UR4, PT ;  /* 0x00000004ff007c0c */ /* 0x000fc8000bf05070 */
[----:B------:R-:W-:-:S13]  /*8d10*/  ISETP.NE.AND.EX P0, PT, RZ, UR5, PT, P0 ;  /* 0x00000005ff007c0c */ /* 0x000fda000bf05300 */
[----:B------:R-:W-:Y:S05]  /*8d20*/  @!P0 EXIT ;  /* 0x000000000000894d */ /* 0x000fea0003800000 */
[----:B------:R-:W-:Y:S05]  /*8d30*/  BRA `(.L_x_146) ;  /* 0x0000000000087947 */ /* 0x000fea0003800000 */
.L_x_145:
[----:B------:R-:W-:-:S13]  /*8d40*/  FSETP.NEU.AND P0, PT, R27, RZ, PT ;  /* 0x000000ff1b00720b */ /* 0x000fda0003f0d000 */
[----:B------:R-:W-:Y:S05]  /*8d50*/  @!P0 EXIT ;  /* 0x000000000000894d */ /* 0x000fea0003800000 */
.L_x_146:
[----:B------:R-:W-:Y:S05]  /*8d60*/  BSYNC.RECONVERGENT B0 ;  /* 0x0000000000007941 */ /* 0x000fea0003800200 */
.L_x_143:
[----:B------:R-:W-:Y:S01]  /*8d70*/  ULEA UR6, UR46, UR43, 0x3 ;  /* 0x0000002b2e067291 */ /* 0x000fe2000f8e18ff */
[----:B------:R-:W-:-:S04]  /*8d80*/  DEPBAR.LE SB0, 0x0 ;  /* 0x000080000000791a */ /* 0x000fc80000000000 */
[----:B------:R-:W-:-:S04]  /*8d90*/  UIADD3 UR6, UPT, UPT, UR6, 0x40, URZ ;  /* 0x0000004006067890 */ /* 0x000fc8000fffe0ff */
[----:B------:R-:W-:-:S09]  /*8da0*/  UPRMT UR6, UR47, 0x654, UR6 ;  /* 0x000006542f067896 */ /* 0x000fd20008000006 */
[----:B------:R-:W-:Y:S01]  /*8db0*/  SYNCS.ARRIVE.TRANS64.RED.A1T0 RZ, [UR6], RZ ;  /* 0x000000ffffff79a7 */ /* 0x000fe20008100406 */
[----:B------:R-:W-:Y:S05]  /*8dc0*/  EXIT ;  /* 0x000000000000794d */ /* 0x000fea0003800000 */
.L_x_24:
[----:B--2---:R2:W3:Y:S02]  /*8dd0*/  SYNCS.PHASECHK.TRANS64.TRYWAIT P0, [R0+URZ+0xe0], R2 ;  /* 0x0000e002000075a7 */ /* 0x0044e400080011ff */
[----:B---3--:R-:W-:Y:S05]  /*8de0*/  @!P0 NANOSLEEP.SYNCS 0x989680 ;  /* 0x009896800000895d */ /* 0x008fea0003900000 */
[----:B------:R-:W3:Y:S02]  /*8df0*/  @!P0 SYNCS.PHASECHK.TRANS64 P0, [R0+URZ+0xe0], R2 ;  /* 0x0000e002000085a7 */ /* 0x000ee400080010ff */
[----:B---3--:R-:W-:Y:S05]  /*8e00*/  @!P0 BRA `(.L_x_24) ;  /* 0xfffffffc00f08947 */ /* 0x008fea000383ffff */
[----:B------:R-:W-:Y:S05]  /*8e10*/  BRA `(.L_x_147) ;  /* 0xffffff8c00487947 */ /* 0x000fea000383ffff */
.L_x_27:
[----:B-1----:R-:W-:-:S07]  /*8e20*/  MOV R0, UR33 ;  /* 0x0000002100007c02 */ /* 0x002fce0008000f00 */
.L_x_148:
[----:B-1----:R1:W2:Y:S02]  /*8e30*/  SYNCS.PHASECHK.TRANS64.TRYWAIT P0, [R0+URZ+0x10], R3 ;  /* 0x00001003000075a7 */ /* 0x0022a400080011ff */
[----:B--2---:R-:W-:Y:S05]  /*8e40*/  @!P0 NANOSLEEP.SYNCS 0x989680 ;  /* 0x009896800000895d */ /* 0x004fea0003900000 */
[----:B------:R-:W2:Y:S02]  /*8e50*/  @!P0 SYNCS.PHASECHK.TRANS64 P0, [R0+URZ+0x10], R3 ;  /* 0x00001003000085a7 */ /* 0x000ea400080010ff */
[----:B--2---:R-:W-:Y:S05]  /*8e60*/  @!P0 BRA `(.L_x_148) ;  /* 0xfffffffc00f08947 */ /* 0x004fea000383ffff */
[----:B------:R-:W-:Y:S05]  /*8e70*/  BRA `(.L_x_26) ;  /* 0xffffff8c00a07947 */ /* 0x000fea000383ffff */
.L_x_34:
[----:B-1----:R-:W-:-:S07]  /*8e80*/  MOV R0, UR17 ;  /* 0x0000001100007c02 */ /* 0x002fce0008000f00 */
.L_x_149:
[----:B-1----:R1:W2:Y:S02]  /*8e90*/  SYNCS.PHASECHK.TRANS64.TRYWAIT P0, [R0+URZ+0x10], R3 ;  /* 0x00001003000075a7 */ /* 0x0022a400080011ff */
[----:B--2---:R-:W-:Y:S05]  /*8ea0*/  @!P0 NANOSLEEP.SYNCS 0x989680 ;  /* 0x009896800000895d */ /* 0x004fea0003900000 */
[----:B------:R-:W2:Y:S02]  /*8eb0*/  @!P0 SYNCS.PHASECHK.TRANS64 P0, [R0+URZ+0x10], R3 ;  /* 0x00001003000085a7 */ /* 0x000ea400080010ff */
[----:B--2---:R-:W-:Y:S05]  /*8ec0*/  @!P0 BRA `(.L_x_149) ;  /* 0xfffffffc00f08947 */ /* 0x004fea000383ffff */
[----:B------:R-:W-:Y:S05]  /*8ed0*/  BRA `(.L_x_33) ;  /* 0xffffff9000707947 */ /* 0x000fea000383ffff */
.L_x_39:
[----:B-1----:R1:W2:Y:S02]  /*8ee0*/  SYNCS.PHASECHK.TRANS64.TRYWAIT P0, [R3+URZ+0x70], R0 ;  /* 0x00007000030075a7 */ /* 0x0022a400080011ff */
[----:B--2---:R-:W-:Y:S05]  /*8ef0*/  @!P0 NANOSLEEP.SYNCS 0x989680 ;  /* 0x009896800000895d */ /* 0x004fea0003900000 */
[----:B------:R-:W2:Y:S02]  /*8f00*/  @!P0 SYNCS.PHASECHK.TRANS64 P0, [R3+URZ+0x70], R0 ;  /* 0x00007000030085a7 */ /* 0x000ea400080010ff */
[----:B--2---:R-:W-:Y:S05]  /*8f10*/  @!P0 BRA `(.L_x_39) ;  /* 0xfffffffc00f08947 */ /* 0x004fea000383ffff */
[----:B------:R-:W-:Y:S05]  /*8f20*/  BRA `(.L_x_150) ;  /* 0xffffff9400287947 */ /* 0x000fea000383ffff */
.L_x_43:
[----:B------:R-:W-:-:S07]  /*8f30*/  MOV R0, UR4 ;  /* 0x0000000400007c02 */ /* 0x000fce0008000f00 */
.L_x_151:
[----:B-1----:R1:W2:Y:S02]  /*8f40*/  SYNCS.PHASECHK.TRANS64.TRYWAIT P0, [R0+URZ], R2 ;  /* 0x00000002000075a7 */ /* 0x0022a400080011ff */
[----:B--2---:R-:W-:Y:S05]  /*8f50*/  @!P0 NANOSLEEP.SYNCS 0x989680 ;  /* 0x009896800000895d */ /* 0x004fea0003900000 */
[----:B------:R-:W2:Y:S02]  /*8f60*/  @!P0 SYNCS.PHASECHK.TRANS64 P0, [R0+URZ], R2 ;  /* 0x00000002000085a7 */ /* 0x000ea400080010ff */
[----:B--2---:R-:W-:Y:S05]  /*8f70*/  @!P0 BRA `(.L_x_151) ;  /* 0xfffffffc00f08947 */ /* 0x004fea000383ffff */
[----:B------:R-:W-:Y:S05]  /*8f80*/  BRA `(.L_x_152) ;  /* 0xffffff9800d07947 */ /* 0x000fea000383ffff */
.L_x_46:
[----:B--2---:R2:W3:Y:S02]  /*8f90*/  SYNCS.PHASECHK.TRANS64.TRYWAIT P0, [R2+URZ+0xd0], R4 ;  /* 0x0000d004020075a7 */ /* 0x0044e400080011ff */
[----:B---3--:R-:W-:Y:S05]  /*8fa0*/  @!P0 NANOSLEEP.SYNCS 0x989680 ;  /* 0x009896800000895d */ /* 0x008fea0003900000 */
[----:B------:R-:W3:Y:S02]  /*8fb0*/  @!P0 SYNCS.PHASECHK.TRANS64 P0, [R2+URZ+0xd0], R4 ;  /* 0x0000d004020085a7 */ /* 0x000ee400080010ff */
[----:B---3--:R-:W-:Y:S05]  /*8fc0*/  @!P0 BRA `(.L_x_46) ;  /* 0xfffffffc00f08947 */ /* 0x008fea000383ffff */
[----:B------:R-:W-:Y:S05]  /*8fd0*/  BRA `(.L_x_153) ;  /* 0xffffff9c002c7947 */ /* 0x000fea000383ffff */
.L_x_47:
[----:B------:R-:W-:-:S07]  /*8fe0*/  MOV R2, UR4 ;  /* 0x0000000400027c02 */ /* 0x000fce0008000f00 */
.L_x_154:
[----:B--2---:R2:W3:Y:S02]  /*8ff0*/  SYNCS.PHASECHK.TRANS64.TRYWAIT P0, [R2+URZ+0x80], R5 ;  /* 0x00008005020075a7 */ /* 0x0044e400080011ff */
[----:B---3--:R-:W-:Y:S05]  /*9000*/  @!P0 NANOSLEEP.SYNCS 0x989680 ;  /* 0x009896800000895d */ /* 0x008fea0003900000 */
[----:B------:R-:W3:Y:S02]  /*9010*/  @!P0 SYNCS.PHASECHK.TRANS64 P0, [R2+URZ+0x80], R5 ;  /* 0x00008005020085a7 */ /* 0x000ee400080010ff */
[----:B---3--:R-:W-:Y:S05]  /*9020*/  @!P0 BRA `(.L_x_154) ;  /* 0xfffffffc00f08947 */ /* 0x008fea000383ffff */
[----:B------:R-:W-:Y:S05]  /*9030*/  BRA `(.L_x_155) ;  /* 0xffffff9c003c7947 */ /* 0x000fea000383ffff */
.L_x_48:
[----:B--2---:R2:W3:Y:S02]  /*9040*/  SYNCS.PHASECHK.TRANS64.TRYWAIT P1, [R2+URZ+0x70], R4 ;  /* 0x00007004020075a7 */ /* 0x0044e400080211ff */
[----:B---3--:R-:W-:Y:S05]  /*9050*/  @!P1 NANOSLEEP.SYNCS 0x989680 ;  /* 0x009896800000995d */ /* 0x008fea0003900000 */
[----:B------:R-:W3:Y:S02]  /*9060*/  @!P1 SYNCS.PHASECHK.TRANS64 P1, [R2+URZ+0x70], R4 ;  /* 0x00007004020095a7 */ /* 0x000ee400080210ff */
[----:B---3--:R-:W-:Y:S05]  /*9070*/  @!P1 BRA `(.L_x_48) ;  /* 0xfffffffc00f09947 */ /* 0x008fea000383ffff */
[----:B------:R-:W-:Y:S05]  /*9080*/  BRA `(.L_x_156) ;  /* 0xffffff9c006c7947 */ /* 0x000fea000383ffff */
.L_x_51:
[----:B------:R-:W-:-:S07]  /*9090*/  MOV R0, UR4 ;  /* 0x0000000400007c02 */ /* 0x000fce0008000f00 */
.L_x_157:
[----:B--2---:R2:W3:Y:S02]  /*90a0*/  SYNCS.PHASECHK.TRANS64.TRYWAIT P0, [R0+URZ+0x80], R2 ;  /* 0x00008002000075a7 */ /* 0x0044e400080011ff */
[----:B---3--:R-:W-:Y:S05]  /*90b0*/  @!P0 NANOSLEEP.SYNCS 0x989680 ;  /* 0x009896800000895d */ /* 0x008fea0003900000 */
[----:B------:R-:W3:Y:S02]  /*90c0*/  @!P0 SYNCS.PHASECHK.TRANS64 P0, [R0+URZ+0x80], R2 ;  /* 0x00008002000085a7 */ /* 0x000ee400080010ff */
[----:B---3--:R-:W-:Y:S05]  /*90d0*/  @!P0 BRA `(.L_x_157) ;  /* 0xfffffffc00f08947 */ /* 0x008fea000383ffff */
[----:B------:R-:W-:Y:S05]  /*90e0*/  BRA `(.L_x_50) ;  /* 0xffffff9c00c07947 */ /* 0x000fea000383ffff */
.L_x_60:
[----:B--2---:R-:W-:-:S04]  /*90f0*/  MOV R5, UR5 ;  /* 0x0000000500057c02 */ /* 0x004fc80008000f00 */
[----:B------:R2:W3:Y:S03]  /*9100*/  SYNCS.PHASECHK.TRANS64.TRYWAIT P0, [R5+URZ+0x8], R6 ;  /* 0x00000806050075a7 */ /* 0x0004e600080011ff */
[----:B---3--:R-:W-:Y:S05]  /*9110*/  @!P0 NANOSLEEP.SYNCS 0x989680 ;  /* 0x009896800000895d */ /* 0x008fea0003900000 */
[----:B------:R-:W3:Y:S02]  /*9120*/  @!P0 SYNCS.PHASECHK.TRANS64 P0, [R5+URZ+0x8], R6 ;  /* 0x00000806050085a7 */ /* 0x000ee400080010ff */
[----:B---3--:R-:W-:Y:S05]  /*9130*/  @!P0 BRA `(.L_x_60) ;  /* 0xfffffffc00ec8947 */ /* 0x008fea000383ffff */
[----:B------:R-:W-:Y:S05]  /*9140*/  BRA `(.L_x_59) ;  /* 0xffffffa000747947 */ /* 0x000fea000383ffff */
.L_x_62:
[----:B------:R-:W-:Y:S01]  /*9150*/  BSSY B0, `(.L_x_158) ;  /* 0x0000006000007945 */ /* 0x000fe20003800000 */
[----:B------:R-:W-:-:S07]  /*9160*/  MOV R15, 0xffffffff ;  /* 0xffffffff000f7802 */ /* 0x000fce0000000f00 */
[----:B-12--5:R-:W-:Y:S05]  /*9170*/  WARPSYNC.COLLECTIVE R15, `(.L_x_159) ;  /* 0x000000000f0c7348 */ /* 0x026fea0003c00000 */
[----:B------:R-:W-:Y:S02]  /*9180*/  ELECT P6, UR79, PT ;  /* 0x00000000004f782f */ /* 0x000fe400038c0000 */
[----:B------:R-:W-:Y:S01]  /*9190*/  MOV R14, UR79 ;  /* 0x0000004f000e7c02 */ /* 0x000fe20008000f00 */
[----:B-12--5:R-:W-:Y:S10]  /*91a0*/  ENDCOLLECTIVE ;  /* 0x000000000000791b */ /* 0x026ff40003800000 */
.L_x_159:
[----:B------:R-:W-:Y:S05]  /*91b0*/  BSYNC B0 ;  /* 0x0000000000007941 */ /* 0x000fea0003800000 */
.L_x_158:
[----:B------:R-:W-:Y:S05]  /*91c0*/  BRA `(.L_x_160) ;  /* 0xffffffa000a47947 */ /* 0x000fea000383ffff */
.L_x_64:
[----:B--2---:R-:W-:-:S04]  /*91d0*/  MOV R0, UR5 ;  /* 0x0000000500007c02 */ /* 0x004fc80008000f00 */
[----:B------:R2:W3:Y:S03]  /*91e0*/  SYNCS.PHASECHK.TRANS64.TRYWAIT P0, [R0+URZ+0x8], R4 ;  /* 0x00000804000075a7 */ /* 0x0004e600080011ff */
[----:B---3--:R-:W-:Y:S05]  /*91f0*/  @!P0 NANOSLEEP.SYNCS 0x989680 ;  /* 0x009896800000895d */ /* 0x008fea0003900000 */
[----:B------:R-:W3:Y:S02]  /*9200*/  @!P0 SYNCS.PHASECHK.TRANS64 P0, [R0+URZ+0x8], R4 ;  /* 0x00000804000085a7 */ /* 0x000ee400080010ff */
[----:B---3--:R-:W-:Y:S05]  /*9210*/  @!P0 BRA `(.L_x_64) ;  /* 0xfffffffc00ec8947 */ /* 0x008fea000383ffff */
[----:B------:R-:W-:Y:S05]  /*9220*/  BRA `(.L_x_63) ;  /* 0xffffffa000a87947 */ /* 0x000fea000383ffff */
.L_x_65:
[----:B-1----:R1:W2:Y:S02]  /*9230*/  SYNCS.PHASECHK.TRANS64.TRYWAIT P0, [R0+URZ+0x70], R4 ;  /* 0x00007004000075a7 */ /* 0x0022a400080011ff */
[----:B--2---:R-:W-:Y:S05]  /*9240*/  @!P0 NANOSLEEP.SYNCS 0x989680 ;  /* 0x009896800000895d */ /* 0x004fea0003900000 */
[----:B------:R-:W2:Y:S02]  /*9250*/  @!P0 SYNCS.PHASECHK.TRANS64 P0, [R0+URZ+0x70], R4 ;  /* 0x00007004000085a7 */ /* 0x000ea400080010ff */
[----:B--2---:R-:W-:Y:S05]  /*9260*/  @!P0 BRA `(.L_x_65) ;  /* 0xfffffffc00f08947 */ /* 0x004fea000383ffff */
[----:B------:R-:W-:Y:S05]  /*9270*/  BRA `(.L_x_161) ;  /* 0xffffffa400907947 */ /* 0x000fea000383ffff */
.L_x_67:
[----:B------:R-:W-:-:S07]  /*9280*/  MOV R0, UR31 ;  /* 0x0000001f00007c02 */ /* 0x000fce0008000f00 */
.L_x_162:
[----:B-1----:R1:W2:Y:S02]  /*9290*/  SYNCS.PHASECHK.TRANS64.TRYWAIT P0, [R0+URZ+0xb0], R4 ;  /* 0x0000b004000075a7 */ /* 0x0022a400080011ff */
[----:B--2---:R-:W-:Y:S05]  /*92a0*/  @!P0 NANOSLEEP.SYNCS 0x989680 ;  /* 0x009896800000895d */ /* 0x004fea0003900000 */
[----:B------:R-:W2:Y:S02]  /*92b0*/  @!P0 SYNCS.PHASECHK.TRANS64 P0, [R0+URZ+0xb0], R4 ;  /* 0x0000b004000085a7 */ /* 0x000ea400080010ff */
[----:B--2---:R-:W-:Y:S05]  /*92c0*/  @!P0 BRA `(.L_x_162) ;  /* 0xfffffffc00f08947 */ /* 0x004fea000383ffff */
[----:B------:R-:W-:Y:S05]  /*92d0*/  BRA `(.L_x_163) ;  /* 0xffffffa400dc7947 */ /* 0x000fea000383ffff */
.L_x_70:
[----:B------:R-:W-:Y:S07]  /*92e0*/  MOV R0, UR5 ;  /* 0x0000000500007c02 */ /* 0x000fee0008000f00 */
.L_x_164:
[----:B-1----:R1:W2:Y:S02]  /*92f0*/  SYNCS.PHASECHK.TRANS64.TRYWAIT P0, [R0+URZ], R4 ;  /* 0x00000004000075a7 */ /* 0x0022a400080011ff */
[----:B--2---:R-:W-:Y:S05]  /*9300*/  @!P0 NANOSLEEP.SYNCS 0x989680 ;  /* 0x009896800000895d */ /* 0x004fea0003900000 */
[----:B------:R-:W2:Y:S02]  /*9310*/  @!P0 SYNCS.PHASECHK.TRANS64 P0, [R0+URZ], R4 ;  /* 0x00000004000085a7 */ /* 0x000ea400080010ff */
[----:B--2---:R-:W-:Y:S05]  /*9320*/  @!P0 BRA `(.L_x_164) ;  /* 0xfffffffc00f08947 */ /* 0x004fea000383ffff */
[----:B------:R-:W-:Y:S05]  /*9330*/  BRA `(.L_x_69) ;  /* 0xffffffa400f07947 */ /* 0x000fea000383ffff */
.L_x_74:
[----:B-1----:R-:W-:-:S07]  /*9340*/  MOV R0, UR4 ;  /* 0x0000000400007c02 */ /* 0x002fce0008000f00 */
.L_x_165:
[----:B-1----:R1:W2:Y:S02]  /*9350*/  SYNCS.PHASECHK.TRANS64.TRYWAIT P0, [R0+URZ], R2 ;  /* 0x00000002000075a7 */ /* 0x0022a400080011ff */
[----:B--2---:R-:W-:Y:S05]  /*9360*/  @!P0 NANOSLEEP.SYNCS 0x989680 ;  /* 0x009896800000895d */ /* 0x004fea0003900000 */
[----:B------:R-:W2:Y:S02]  /*9370*/  @!P0 SYNCS.PHASECHK.TRANS64 P0, [R0+URZ], R2 ;  /* 0x00000002000085a7 */ /* 0x000ea400080010ff */
[----:B--2---:R-:W-:Y:S05]  /*9380*/  @!P0 BRA `(.L_x_165) ;  /* 0xfffffffc00f08947 */ /* 0x004fea000383ffff */
[----:B------:R-:W-:Y:S05]  /*9390*/  BRA `(.L_x_166) ;  /* 0xffffffa800e47947 */ /* 0x000fea000383ffff */
.L_x_75:
[----:B------:R-:W-:-:S07]  /*93a0*/  MOV R0, UR5 ;  /* 0x0000000500007c02 */ /* 0x000fce0008000f00 */
.L_x_167:
[----:B-1----:R1:W2:Y:S02]  /*93b0*/  SYNCS.PHASECHK.TRANS64.TRYWAIT P0, [R0+URZ], R3 ;  /* 0x00000003000075a7 */ /* 0x0022a400080011ff */
[----:B--2---:R-:W-:Y:S05]  /*93c0*/  @!P0 NANOSLEEP.SYNCS 0x989680 ;  /* 0x009896800000895d */ /* 0x004fea0003900000 */
[----:B------:R-:W2:Y:S02]  /*93d0*/  @!P0 SYNCS.PHASECHK.TRANS64 P0, [R0+URZ], R3 ;  /* 0x00000003000085a7 */ /* 0x000ea400080010ff */
[----:B--2---:R-:W-:Y:S05]  /*93e0*/  @!P0 BRA `(.L_x_167) ;  /* 0xfffffffc00f08947 */ /* 0x004fea000383ffff */
[----:B------:R-:W-:Y:S05]  /*93f0*/  BRA `(.L_x_168) ;  /* 0xffffffa800f07947 */ /* 0x000fea000383ffff */
.L_x_76:
[----:B------:R-:W-:-:S07]  /*9400*/  MOV R0, UR5 ;  /* 0x0000000500007c02 */ /* 0x000fce0008000f00 */
.L_x_169:
[----:B-1----:R1:W2:Y:S02]  /*9410*/  SYNCS.PHASECHK.TRANS64.TRYWAIT P0, [R0+URZ], R3 ;  /* 0x00000003000075a7 */ /* 0x0022a400080011ff */
[----:B--2---:R-:W-:Y:S05]  /*9420*/  @!P0 NANOSLEEP.SYNCS 0x989680 ;  /* 0x009896800000895d */ /* 0x004fea0003900000 */
[----:B------:R-:W2:Y:S02]  /*9430*/  @!P0 SYNCS.PHASECHK.TRANS64 P0, [R0+URZ], R3 ;  /* 0x00000003000085a7 */ /* 0x000ea400080010ff */
[----:B--2---:R-:W-:Y:S05]  /*9440*/  @!P0 BRA `(.L_x_169) ;  /* 0xfffffffc00f08947 */ /* 0x004fea000383ffff */
[----:B------:R-:W-:Y:S05]  /*9450*/  BRA `(.L_x_170) ;  /* 0xffffffa800fc7947 */ /* 0x000fea000383ffff */
.L_x_79:
[----:B------:R-:W-:-:S07]  /*9460*/  MOV R0, UR26 ;  /* 0x0000001a00007c02 */ /* 0x000fce0008000f00 */
.L_x_171:
[----:B-1----:R1:W2:Y:S02]  /*9470*/  SYNCS.PHASECHK.TRANS64.TRYWAIT P1, [R0+URZ+0xf0], R2 ;  /* 0x0000f002000075a7 */ /* 0x0022a400080211ff */
[----:B--2---:R-:W-:Y:S05]  /*9480*/  @!P1 NANOSLEEP.SYNCS 0x989680 ;  /* 0x009896800000995d */ /* 0x004fea0003900000 */
[----:B------:R-:W2:Y:S02]  /*9490*/  @!P1 SYNCS.PHASECHK.TRANS64 P1, [R0+URZ+0xf0], R2 ;  /* 0x0000f002000095a7 */ /* 0x000ea400080210ff */
[----:B--2---:R-:W-:Y:S05]  /*94a0*/  @!P1 BRA `(.L_x_171) ;  /* 0xfffffffc00f09947 */ /* 0x004fea000383ffff */
[----:B------:R-:W-:Y:S05]  /*94b0*/  BRA `(.L_x_172) ;  /* 0xffffffac00487947 */ /* 0x000fea000383ffff */
.L_x_84:
[----:B---3--:R3:W4:Y:S02]  /*94c0*/  SYNCS.PHASECHK.TRANS64.TRYWAIT P0, [R12+URZ+0x70], R0 ;  /* 0x000070000c0075a7 */ /* 0x00872400080011ff */
[----:B----4-:R-:W-:Y:S05]  /*94d0*/  @!P0 NANOSLEEP.SYNCS 0x989680 ;  /* 0x009896800000895d */ /* 0x010fea0003900000 */
[----:B------:R-:W4:Y:S02]  /*94e0*/  @!P0 SYNCS.PHASECHK.TRANS64 P0, [R12+URZ+0x70], R0 ;  /* 0x000070000c0085a7 */ /* 0x000f2400080010ff */
[----:B----4-:R-:W-:Y:S05]  /*94f0*/  @!P0 BRA `(.L_x_84) ;  /* 0xfffffffc00f08947 */ /* 0x010fea000383ffff */
[----:B------:R-:W-:Y:S05]  /*9500*/  BRA `(.L_x_173) ;  /* 0xffffffb000707947 */ /* 0x000fea000383ffff */
.L_x_87:
[----:B-1----:R-:W-:Y:S07]  /*9510*/  MOV R0, UR21 ;  /* 0x0000001500007c02 */ /* 0x002fee0008000f00 */
.L_x_174:
[----:B-1----:R1:W3:Y:S02]  /*9520*/  SYNCS.PHASECHK.TRANS64.TRYWAIT P2, [R0+URZ+0x68], R6 ;  /* 0x00006806000075a7 */ /* 0x0022e400080411ff */
[----:B---3--:R-:W-:Y:S05]  /*9530*/  @!P2 NANOSLEEP.SYNCS 0x989680 ;  /* 0x009896800000a95d */ /* 0x008fea0003900000 */
[----:B------:R-:W3:Y:S02]  /*9540*/  @!P2 SYNCS.PHASECHK.TRANS64 P2, [R0+URZ+0x68], R6 ;  /* 0x000068060000a5a7 */ /* 0x000ee400080410ff */
[----:B---3--:R-:W-:Y:S05]  /*9550*/  @!P2 BRA `(.L_x_174) ;  /* 0xfffffffc00f0a947 */ /* 0x008fea000383ffff */
[----:B------:R-:W-:Y:S05]  /*9560*/  BRA `(.L_x_86) ;  /* 0xffffffb400d87947 */ /* 0x000fea000383ffff */
.L_x_90:
[----:B------:R-:W-:Y:S07]  /*9570*/  MOV R0, UR21 ;  /* 0x0000001500007c02 */ /* 0x000fee0008000f00 */
.L_x_175:
[----:B-1----:R1:W3:Y:S02]  /*9580*/  SYNCS.PHASECHK.TRANS64.TRYWAIT P0, [R0+URZ+0x40], R9 ;  /* 0x00004009000075a7 */ /* 0x0022e400080011ff */
[----:B---3--:R-:W-:Y:S05]  /*9590*/  @!P0 NANOSLEEP.SYNCS 0x989680 ;  /* 0x009896800000895d */ /* 0x008fea0003900000 */
[----:B------:R-:W3:Y:S02]  /*95a0*/  @!P0 SYNCS.PHASECHK.TRANS64 P0, [R0+URZ+0x40], R9 ;  /* 0x00004009000085a7 */ /* 0x000ee400080010ff */
[----:B---3--:R-:W-:Y:S05]  /*95b0*/  @!P0 BRA `(.L_x_175) ;  /* 0xfffffffc00f08947 */ /* 0x008fea000383ffff */
[----:B------:R-:W-:Y:S05]  /*95c0*/  BRA `(.L_x_176) ;  /* 0xffffffb800347947 */ /* 0x000fea000383ffff */
.L_x_91:
[----:B------:R-:W-:Y:S07]  /*95d0*/  MOV R0, UR21 ;  /* 0x0000001500007c02 */ /* 0x000fee0008000f00 */
.L_x_177:
[----:B-1----:R1:W3:Y:S02]  /*95e0*/  SYNCS.PHASECHK.TRANS64.TRYWAIT P0, [R0+URZ+0x48], R9 ;  /* 0x00004809000075a7 */ /* 0x0022e400080011ff */
[----:B---3--:R-:W-:Y:S05]  /*95f0*/  @!P0 NANOSLEEP.SYNCS 0x989680 ;  /* 0x009896800000895d */ /* 0x008fea0003900000 */
[----:B------:R-:W3:Y:S02]  /*9600*/  @!P0 SYNCS.PHASECHK.TRANS64 P0, [R0+URZ+0x48], R9 ;  /* 0x00004809000085a7 */ /* 0x000ee400080010ff */
[----:B---3--:R-:W-:Y:S05]  /*9610*/  @!P0 BRA `(.L_x_177) ;  /* 0xfffffffc00f08947 */ /* 0x008fea000383ffff */
[----:B------:R-:W-:Y:S05]  /*9620*/  BRA `(.L_x_178) ;  /* 0xffffffb800907947 */ /* 0x000fea000383ffff */
.L_x_92:
[----:B------:R-:W-:Y:S07]  /*9630*/  MOV R0, UR21 ;  /* 0x0000001500007c02 */ /* 0x000fee0008000f00 */
.L_x_179:
[----:B-1----:R1:W3:Y:S02]  /*9640*/  SYNCS.PHASECHK.TRANS64.TRYWAIT P0, [R0+URZ+0x50], R9 ;  /* 0x00005009000075a7 */ /* 0x0022e400080011ff */
[----:B---3--:R-:W-:Y:S05]  /*9650*/  @!P0 NANOSLEEP.SYNCS 0x989680 ;  /* 0x009896800000895d */ /* 0x008fea0003900000 */
[----:B------:R-:W3:Y:S02]  /*9660*/  @!P0 SYNCS.PHASECHK.TRANS64 P0, [R0+URZ+0x50], R9 ;  /* 0x00005009000085a7 */ /* 0x000ee400080010ff */
[----:B---3--:R-:W-:Y:S05]  /*9670*/  @!P0 BRA `(.L_x_179) ;  /* 0xfffffffc00f08947 */ /* 0x008fea000383ffff */
[----:B------:R-:W-:Y:S05]  /*9680*/  BRA `(.L_x_180) ;  /* 0xffffffb800ec7947 */ /* 0x000fea000383ffff */
.L_x_93:
[----:B------:R-:W-:Y:S07]  /*9690*/  MOV R0, UR21 ;  /* 0x0000001500007c02 */ /* 0x000fee0008000f00 */
.L_x_181:
[----:B-1----:R1:W3:Y:S02]  /*96a0*/  SYNCS.PHASECHK.TRANS64.TRYWAIT P0, [R0+URZ+0x58], R9 ;  /* 0x00005809000075a7 */ /* 0x0022e400080011ff */
[----:B---3--:R-:W-:Y:S05]  /*96b0*/  @!P0 NANOSLEEP.SYNCS 0x989680 ;  /* 0x009896800000895d */ /* 0x008fea0003900000 */
[----:B------:R-:W3:Y:S02]  /*96c0*/  @!P0 SYNCS.PHASECHK.TRANS64 P0, [R0+URZ+0x58], R9 ;  /* 0x00005809000085a7 */ /* 0x000ee400080010ff */
[----:B---3--:R-:W-:Y:S05]  /*96d0*/  @!P0 BRA `(.L_x_181) ;  /* 0xfffffffc00f08947 */ /* 0x008fea000383ffff */
[----:B------:R-:W-:Y:S05]  /*96e0*/  BRA `(.L_x_182) ;  /* 0xffffffbc00487947 */ /* 0x000fea000383ffff */
.L_x_95:
[----:B------:R-:W-:-:S07]  /*96f0*/  MOV R0, UR21 ;  /* 0x0000001500007c02 */ /* 0x000fce0008000f00 */
.L_x_183:
[----:B-1----:R1:W4:Y:S02]  /*9700*/  SYNCS.PHASECHK.TRANS64.TRYWAIT P0, [R0+URZ+0x40], R2 ;  /* 0x00004002000075a7 */ /* 0x00232400080011ff */
[----:B----4-:R-:W-:Y:S05]  /*9710*/  @!P0 NANOSLEEP.SYNCS 0x989680 ;  /* 0x009896800000895d */ /* 0x010fea0003900000 */
[----:B------:R-:W4:Y:S02]  /*9720*/  @!P0 SYNCS.PHASECHK.TRANS64 P0, [R0+URZ+0x40], R2 ;  /* 0x00004002000085a7 */ /* 0x000f2400080010ff */
[----:B----4-:R-:W-:Y:S05]  /*9730*/  @!P0 BRA `(.L_x_183) ;  /* 0xfffffffc00f08947 */ /* 0x010fea000383ffff */
[----:B------:R-:W-:Y:S05]  /*9740*/  BRA `(.L_x_184) ;  /* 0xffffffbc00d47947 */ /* 0x000fea000383ffff */
.L_x_96:
[----:B-1----:R-:W-:-:S07]  /*9750*/  MOV R0, UR21 ;  /* 0x0000001500007c02 */ /* 0x002fce0008000f00 */
.L_x_185:
[----:B-1----:R1:W4:Y:S02]  /*9760*/  SYNCS.PHASECHK.TRANS64.TRYWAIT P0, [R0+URZ+0x48], R2 ;  /* 0x00004802000075a7 */ /* 0x00232400080011ff */
[----:B----4-:R-:W-:Y:S05]  /*9770*/  @!P0 NANOSLEEP.SYNCS 0x989680 ;  /* 0x009896800000895d */ /* 0x010fea0003900000 */
[----:B------:R-:W4:Y:S02]  /*9780*/  @!P0 SYNCS.PHASECHK.TRANS64 P0, [R0+URZ+0x48], R2 ;  /* 0x00004802000085a7 */ /* 0x000f2400080010ff */
[----:B----4-:R-:W-:Y:S05]  /*9790*/  @!P0 BRA `(.L_x_185) ;  /* 0xfffffffc00f08947 */ /* 0x010fea000383ffff */
[----:B------:R-:W-:Y:S05]  /*97a0*/  BRA `(.L_x_186) ;  /* 0xffffffbc00c47947 */ /* 0x000fea000383ffff */
.L_x_97:
[----:B-1----:R-:W-:-:S07]  /*97b0*/  MOV R0, UR21 ;  /* 0x0000001500007c02 */ /* 0x002fce0008000f00 */
.L_x_187:
[----:B-1----:R1:W4:Y:S02]  /*97c0*/  SYNCS.PHASECHK.TRANS64.TRYWAIT P0, [R0+URZ+0x50], R2 ;  /* 0x00005002000075a7 */ /* 0x00232400080011ff */
[----:B----4-:R-:W-:Y:S05]  /*97d0*/  @!P0 NANOSLEEP.SYNCS 0x989680 ;  /* 0x009896800000895d */ /* 0x010fea0003900000 */
[----:B------:R-:W4:Y:S02]  /*97e0*/  @!P0 SYNCS.PHASECHK.TRANS64 P0, [R0+URZ+0x50], R2 ;  /* 0x00005002000085a7 */ /* 0x000f2400080010ff */
[----:B----4-:R-:W-:Y:S05]  /*97f0*/  @!P0 BRA `(.L_x_187) ;  /* 0xfffffffc00f08947 */ /* 0x010fea000383ffff */
[----:B------:R-:W-:Y:S05]  /*9800*/  BRA `(.L_x_188) ;  /* 0xffffffbc00b47947 */ /* 0x000fea000383ffff */
.L_x_99:
[----:B--2---:R2:W3:Y:S02]  /*9810*/  SYNCS.PHASECHK.TRANS64.TRYWAIT P0, [R3+URZ+0x70], R0 ;  /* 0x00007000030075a7 */ /* 0x0044e400080011ff */
[----:B---3--:R-:W-:Y:S05]  /*9820*/  @!P0 NANOSLEEP.SYNCS 0x989680 ;  /* 0x009896800000895d */ /* 0x008fea0003900000 */
[----:B------:R-:W3:Y:S02]  /*9830*/  @!P0 SYNCS.PHASECHK.TRANS64 P0, [R3+URZ+0x70], R0 ;  /* 0x00007000030085a7 */ /* 0x000ee400080010ff */
[----:B---3--:R-:W-:Y:S05]  /*9840*/  @!P0 BRA `(.L_x_99) ;  /* 0xfffffffc00f08947 */ /* 0x008fea000383ffff */
[----:B------:R-:W-:Y:S05]  /*9850*/  BRA `(.L_x_189) ;  /* 0xffffffc000787947 */ /* 0x000fea000383ffff */
.L_x_110:
[----:B-1----:R-:W-:Y:S04]  /*9860*/  MOV R2, UR43 ;  /* 0x0000002b00027c02 */ /* 0x002fe80008000f00 */
[----:B------:R1:W2:Y:S03]  /*9870*/  SYNCS.PHASECHK.TRANS64.TRYWAIT P0, [R2+URZ+0x20], R3 ;  /* 0x00002003020075a7 */ /* 0x0002a600080011ff */
[----:B--2---:R-:W-:Y:S05]  /*9880*/  @!P0 NANOSLEEP.SYNCS 0x989680 ;  /* 0x009896800000895d */ /* 0x004fea0003900000 */
[----:B------:R-:W2:Y:S02]  /*9890*/  @!P0 SYNCS.PHASECHK.TRANS64 P0, [R2+URZ+0x20], R3 ;  /* 0x00002003020085a7 */ /* 0x000ea400080010ff */
[----:B--2---:R-:W-:Y:S05]  /*98a0*/  @!P0 BRA `(.L_x_110) ;  /* 0xfffffffc00ec8947 */ /* 0x004fea000383ffff */
[----:B------:R-:W-:Y:S05]  /*98b0*/  BRA `(.L_x_109) ;  /* 0xffffffcc00c87947 */ /* 0x000fea000383ffff */
.L_x_112:
[----:B-1----:R1:W3:Y:S02]  /*98c0*/  SYNCS.PHASECHK.TRANS64.TRYWAIT P1, [R54+URZ+0x90], R0 ;  /* 0x00009000360075a7 */ /* 0x0022e400080211ff */
[----:B---3--:R-:W-:Y:S05]  /*98d0*/  @!P1 NANOSLEEP.SYNCS 0x989680 ;  /* 0x009896800000995d */ /* 0x008fea0003900000 */
[----:B------:R-:W3:Y:S02]  /*98e0*/  @!P1 SYNCS.PHASECHK.TRANS64 P1, [R54+URZ+0x90], R0 ;  /* 0x00009000360095a7 */ /* 0x000ee400080210ff */
[----:B---3--:R-:W-:Y:S05]  /*98f0*/  @!P1 BRA `(.L_x_112) ;  /* 0xfffffffc00f09947 */ /* 0x008fea000383ffff */
[----:B------:R-:W-:Y:S05]  /*9900*/  BRA `(.L_x_111) ;  /* 0xffffffcc00e87947 */ /* 0x000fea000383ffff */
.L_x_121:
[----:B--2---:R2:W3:Y:S02]  /*9910*/  SYNCS.PHASECHK.TRANS64.TRYWAIT P0, [R2+URZ+0x20], R0 ;  /* 0x00002000020075a7 */ /* 0x0044e400080011ff */
[----:B---3--:R-:W-:Y:S05]  /*9920*/  @!P0 NANOSLEEP.SYNCS 0x989680 ;  /* 0x009896800000895d */ /* 0x008fea0003900000 */
[----:B------:R-:W3:Y:S02]  /*9930*/  @!P0 SYNCS.PHASECHK.TRANS64 P0, [R2+URZ+0x20], R0 ;  /* 0x00002000020085a7 */ /* 0x000ee400080010ff */
[----:B---3--:R-:W-:Y:S05]  /*9940*/  @!P0 BRA `(.L_x_121) ;  /* 0xfffffffc00f08947 */ /* 0x008fea000383ffff */
[----:B------:R-:W-:Y:S05]  /*9950*/  BRA `(.L_x_120) ;  /* 0xffffffd400f87947 */ /* 0x000fea000383ffff */
.L_x_129:
[----:B--2---:R2:W3:Y:S02]  /*9960*/  SYNCS.PHASECHK.TRANS64.TRYWAIT P0, [R2+URZ+0x20], R4 ;  /* 0x00002004020075a7 */ /* 0x0044e400080011ff */
[----:B---3--:R-:W-:Y:S05]  /*9970*/  @!P0 NANOSLEEP.SYNCS 0x989680 ;  /* 0x009896800000895d */ /* 0x008fea0003900000 */
[----:B------:R-:W3:Y:S02]  /*9980*/  @!P0 SYNCS.PHASECHK.TRANS64 P0, [R2+URZ+0x20], R4 ;  /* 0x00002004020085a7 */ /* 0x000ee400080010ff */
[----:B---3--:R-:W-:Y:S05]  /*9990*/  @!P0 BRA `(.L_x_129) ;  /* 0xfffffffc00f08947 */ /* 0x008fea000383ffff */
[----:B------:R-:W-:Y:S05]  /*99a0*/  BRA `(.L_x_128) ;  /* 0xffffffe000187947 */ /* 0x000fea000383ffff */
.L_x_137:
[----:B--2---:R2:W3:Y:S02]  /*99b0*/  SYNCS.PHASECHK.TRANS64.TRYWAIT P0, [R3+URZ+0x20], R0 ;  /* 0x00002000030075a7 */ /* 0x0044e400080011ff */
[----:B---3--:R-:W-:Y:S05]  /*99c0*/  @!P0 NANOSLEEP.SYNCS 0x989680 ;  /* 0x009896800000895d */ /* 0x008fea0003900000 */
[----:B------:R-:W3:Y:S02]  /*99d0*/  @!P0 SYNCS.PHASECHK.TRANS64 P0, [R3+URZ+0x20], R0 ;  /* 0x00002000030085a7 */ /* 0x000ee400080010ff */
[----:B---3--:R-:W-:Y:S05]  /*99e0*/  @!P0 BRA `(.L_x_137) ;  /* 0xfffffffc00f08947 */ /* 0x008fea000383ffff */
[----:B------:R-:W-:Y:S05]  /*99f0*/  BRA `(.L_x_136) ;  /* 0xffffffe800387947 */ /* 0x000fea000383ffff */
        .weak           $__internal_0_$__cuda_sm10x_tcgen05_guardrail_trap_col_being_dealloced_not_returned_by_alloc
        .type           $__internal_0_$__cuda_sm10x_tcgen05_guardrail_trap_col_being_dealloced_not_returned_by_alloc,@function
        .size           $__internal_0_$__cuda_sm10x_tcgen05_guardrail_trap_col_being_dealloced_not_returned_by_alloc,($__internal_1_$__cuda_sm10x_tcgen05_guardrail_trap_phase_invalid_during_alloc - $__internal_0_$__cuda_sm10x_tcgen05_guardrail_trap_col_being_dealloced_not_returned_by_alloc)
$__internal_0_$__cuda_sm10x_tcgen05_guardrail_trap_col_being_dealloced_not_returned_by_alloc:
[----:B------:R-:W-:Y:S05]  /*9a00*/  BPT.TRAP 0x1 ;  /* 0x000000040000795c */ /* 0x000fea0000300000 */
[----:B------:R-:W-:-:S04]  /*9a10*/  HFMA2 R3, -RZ, RZ, 0, 0 ;  /* 0x00000000ff037431 */ /* 0x000fc800000001ff */
[----:B------:R-:W-:Y:S05]  /*9a20*/  RET.REL.NODEC R2 `(_ZN7cutlass13device_kernelINS_4gemm6kernel13GemmUniversalIN4cute5tupleIJiiiiEEENS1_10collective13CollectiveMmaINS1_35MainloopSm100TmaUmmaWarpSpecializedILi2ELi2ELi4ENS5_IJNS4_1CILi4EEENSA_ILi2EEENSA_ILi1EEEEEEEENS5_IJNSA_ILi128EEESG_NSA_ILi64EEEEEENS_6half_tENS5_IJSD_llEEESJ_NS5_IJlSD_lEEENS4_8TiledMMAINS4_8MMA_AtomIJNS4_26SM100_MMA_F16BF16_2x1SM_SSISJ_SJ_fLi128ELi128ELNS4_4UMMA5MajorE1ELSQ_0ELNSP_7ScaleInE0ELSR_0EEEEEENS4_6LayoutINS5_IJSD_SD_SD_EEENS5_IJNSA_ILi0EEESW_SW_EEEEENS5_IJNS4_10UnderscoreESZ_SZ_EEEEENS4_28SM100_TMA_2SM_LOAD_MULTICASTENS4_14ComposedLayoutINS4_7SwizzleILi3ELi4ELi3EEENS4_18smem_ptr_flag_bitsILi16EEENSU_INS5_IJSH_NSA_ILi8EEEEEENS5_IJSD_SH_EEEEEEEvNS4_8identityES12_NS13_IS15_S17_NSU_INS5_IJS18_SH_EEENS5_IJSH_SD_EEEEEEEvS1D_EENS_8epilogue10collective18CollectiveEpilogueINS1J_23Sm100TmaWarpSpecializedILi4ELi2ELi16ELb1ELb0EEEJNS5_IJSH_SG_SH_EEENS5_IJNSU_ISH_SD_EENSU_INS5_IJNSA_ILi16EEESC_EEES1A_EEEEESJ_SL_SJ_SL_NS1J_6fusion15FusionCallbacksIS1N_NS1U_17LinearCombinationISJ_fSJ_fLNS_15FloatRoundStyleE2EEES1O_S1T_JEEENS4_5SM1004TMEM4LOAD26SM100_TMEM_LOAD_32dp32b16xENS4_13SM90_TMA_LOADENS13_INS14_ILi1ELi4ELi3EEES17_NSU_INS5_IJS18_S1Q_EEENS5_IJS1Q_SD_EEEEEEENS4_39AutoVectorizingCopyWithAssumedAlignmentILi128EEENS4_14SM90_TMA_STOREES29_S2B_S2B_EEEvvEEEEvNT_6ParamsE) ;  /* 0xffffff6402747950 */ /* 0x000fea0003c3ffff */
        .weak           $__internal_1_$__cuda_sm10x_tcgen05_guardrail_trap_phase_invalid_during_alloc
        .type           $__internal_1_$__cuda_sm10x_tcgen05_guardrail_trap_phase_invalid_during_alloc,@function
        .size           $__internal_1_$__cuda_sm10x_tcgen05_guardrail_trap_phase_invalid_during_alloc,($__internal_2_$__cuda_sm10x_tcgen05_guardrail_trap_unallocated_columns_being_dealloced - $__internal_1_$__cuda_sm10x_tcgen05_guardrail_trap_phase_invalid_during_alloc)
$__internal_1_$__cuda_sm10x_tcgen05_guardrail_trap_phase_invalid_during_alloc:
[----:B------:R-:W-:Y:S05]  /*9a30*/  BPT.TRAP 0x1 ;  /* 0x000000040000795c */ /* 0x000fea0000300000 */
[----:B------:R-:W-:-:S04]  /*9a40*/  MOV R5, 0x0 ;  /* 0x0000000000057802 */ /* 0x000fc80000000f00 */
[----:B------:R-:W-:Y:S05]  /*9a50*/  RET.REL.NODEC R4 `(_ZN7cutlass13device_kernelINS_4gemm6kernel13GemmUniversalIN4cute5tupleIJiiiiEEENS1_10collective13CollectiveMmaINS1_35MainloopSm100TmaUmmaWarpSpecializedILi2ELi2ELi4ENS5_IJNS4_1CILi4EEENSA_ILi2EEENSA_ILi1EEEEEEEENS5_IJNSA_ILi128EEESG_NSA_ILi64EEEEEENS_6half_tENS5_IJSD_llEEESJ_NS5_IJlSD_lEEENS4_8TiledMMAINS4_8MMA_AtomIJNS4_26SM100_MMA_F16BF16_2x1SM_SSISJ_SJ_fLi128ELi128ELNS4_4UMMA5MajorE1ELSQ_0ELNSP_7ScaleInE0ELSR_0EEEEEENS4_6LayoutINS5_IJSD_SD_SD_EEENS5_IJNSA_ILi0EEESW_SW_EEEEENS5_IJNS4_10UnderscoreESZ_SZ_EEEEENS4_28SM100_TMA_2SM_LOAD_MULTICASTENS4_14ComposedLayoutINS4_7SwizzleILi3ELi4ELi3EEENS4_18smem_ptr_flag_bitsILi16EEENSU_INS5_IJSH_NSA_ILi8EEEEEENS5_IJSD_SH_EEEEEEEvNS4_8identityES12_NS13_IS15_S17_NSU_INS5_IJS18_SH_EEENS5_IJSH_SD_EEEEEEEvS1D_EENS_8epilogue10collective18CollectiveEpilogueINS1J_23Sm100TmaWarpSpecializedILi4ELi2ELi16ELb1ELb0EEEJNS5_IJSH_SG_SH_EEENS5_IJNSU_ISH_SD_EENSU_INS5_IJNSA_ILi16EEESC_EEES1A_EEEEESJ_SL_SJ_SL_NS1J_6fusion15FusionCallbacksIS1N_NS1U_17LinearCombinationISJ_fSJ_fLNS_15FloatRoundStyleE2EEES1O_S1T_JEEENS4_5SM1004TMEM4LOAD26SM100_TMEM_LOAD_32dp32b16xENS4_13SM90_TMA_LOADENS13_INS14_ILi1ELi4ELi3EEES17_NSU_INS5_IJS18_S1Q_EEENS5_IJS1Q_SD_EEEEEEENS4_39AutoVectorizingCopyWithAssumedAlignmentILi128EEENS4_14SM90_TMA_STOREES29_S2B_S2B_EEEvvEEEEvNT_6ParamsE) ;  /* 0xffffff6404687950 */ /* 0x000fea0003c3ffff */
        .weak           $__internal_2_$__cuda_sm10x_tcgen05_guardrail_trap_unallocated_columns_being_dealloced
        .type           $__internal_2_$__cuda_sm10x_tcgen05_guardrail_trap_unallocated_columns_being_dealloced,@function
        .size           $__internal_2_$__cuda_sm10x_tcgen05_guardrail_trap_unallocated_columns_being_dealloced,(.L_x_191 - $__internal_2_$__cuda_sm10x_tcgen05_guardrail_trap_unallocated_columns_being_dealloced)
$__internal_2_$__cuda_sm10x_tcgen05_guardrail_trap_unallocated_columns_being_dealloced:
[----:B------:R-:W-:Y:S05]  /*9a60*/  BPT.TRAP 0x1 ;  /* 0x000000040000795c */ /* 0x000fea0000300000 */
[----:B------:R-:W-:-:S04]  /*9a70*/  HFMA2 R3, -RZ, RZ, 0, 0 ;  /* 0x00000000ff037431 */ /* 0x000fc800000001ff */
[----:B------:R-:W-:Y:S05]  /*9a80*/  RET.REL.NODEC R2 `(_ZN7cutlass13device_kernelINS_4gemm6kernel13GemmUniversalIN4cute5tupleIJiiiiEEENS1_10collective13CollectiveMmaINS1_35MainloopSm100TmaUmmaWarpSpecializedILi2ELi2ELi4ENS5_IJNS4_1CILi4EEENSA_ILi2EEENSA_ILi1EEEEEEEENS5_IJNSA_ILi128EEESG_NSA_ILi64EEEEEENS_6half_tENS5_IJSD_llEEESJ_NS5_IJlSD_lEEENS4_8TiledMMAINS4_8MMA_AtomIJNS4_26SM100_MMA_F16BF16_2x1SM_SSISJ_SJ_fLi128ELi128ELNS4_4UMMA5MajorE1ELSQ_0ELNSP_7ScaleInE0ELSR_0EEEEEENS4_6LayoutINS5_IJSD_SD_SD_EEENS5_IJNSA_ILi0EEESW_SW_EEEEENS5_IJNS4_10UnderscoreESZ_SZ_EEEEENS4_28SM100_TMA_2SM_LOAD_MULTICASTENS4_14ComposedLayoutINS4_7SwizzleILi3ELi4ELi3EEENS4_18smem_ptr_flag_bitsILi16EEENSU_INS5_IJSH_NSA_ILi8EEEEEENS5_IJSD_SH_EEEEEEEvNS4_8identityES12_NS13_IS15_S17_NSU_INS5_IJS18_SH_EEENS5_IJSH_SD_EEEEEEEvS1D_EENS_8epilogue10collective18CollectiveEpilogueINS1J_23Sm100TmaWarpSpecializedILi4ELi2ELi16ELb1ELb0EEEJNS5_IJSH_SG_SH_EEENS5_IJNSU_ISH_SD_EENSU_INS5_IJNSA_ILi16EEESC_EEES1A_EEEEESJ_SL_SJ_SL_NS1J_6fusion15FusionCallbacksIS1N_NS1U_17LinearCombinationISJ_fSJ_fLNS_15FloatRoundStyleE2EEES1O_S1T_JEEENS4_5SM1004TMEM4LOAD26SM100_TMEM_LOAD_32dp32b16xENS4_13SM90_TMA_LOADENS13_INS14_ILi1ELi4ELi3EEES17_NSU_INS5_IJS18_S1Q_EEENS5_IJS1Q_SD_EEEEEEENS4_39AutoVectorizingCopyWithAssumedAlignmentILi128EEENS4_14SM90_TMA_STOREES29_S2B_S2B_EEEvvEEEEvNT_6ParamsE) ;  /* 0xffffff64025c7950 */ /* 0x000fea0003c3ffff */
.L_x_190:
[----:B------:R-:W-:-:S00]  /*9a90*/  BRA `(.L_x_190) ;  /* 0xfffffffc00fc7947 */ /* 0x000fc0000383ffff */
[----:B------:R-:W-:-:S00]  /*9aa0*/  NOP ;  /* 0x0000000000007918 */ /* 0x000fc00000000000 */
        /* <DEDUP_REMOVED lines=13> */
.L_x_191:


//--------------------- .nv.global.init           --------------------------
	.section	.nv.global.init,"aw",@progbits
.nv.global.init:
	.type		$str$27,@object
	.size		$str$27,($str$28 - $str$27)
$str$27:
        /*0000*/ 	.byte	0x28, 0x61, 0x64, 0x64, 0x72, 0x65, 0x73, 0x73, 0x20, 0x26, 0x20, 0x6d, 0x61, 0x73, 0x6b, 0x29
        /*0010*/ 	.byte	0x20, 0x3d, 0x3d, 0x20, 0x30, 0x00
	.type		$str$28,@object
	.size		$str$28,($str$26 - $str$28)
$str$28:
        /*0016*/ 	.byte	0x2f, 0x74, 0x6d, 0x70, 0x2f, 0x63, 0x75, 0x74, 0x6c, 0x61, 0x73, 0x73, 0x5f, 0x73, 0x77, 0x65
        /*0026*/ 	.byte	0x65, 0x70, 0x5f, 0x73, 0x72, 0x63, 0x2f, 0x69, 0x6e, 0x63, 0x6c, 0x75, 0x64, 0x65, 0x2f, 0x63
        /*0036*/ 	.byte	0x75, 0x74, 0x65, 0x2f, 0x70, 0x6f, 0x69, 0x6e, 0x74, 0x65, 0x72, 0x5f, 0x66, 0x6c, 0x61, 0x67
        /*0046*/ 	.byte	0x67, 0x65, 0x64, 0x2e, 0x68, 0x70, 0x70, 0x00
	.type		$str$26,@object
	.size		$str$26,($str$25 - $str$26)
$str$26:
        /*004e*/ 	.byte	0x2f, 0x74, 0x6d, 0x70, 0x2f, 0x63, 0x75, 0x74, 0x6c, 0x61, 0x73, 0x73, 0x5f, 0x73, 0x77, 0x65
        /*005e*/ 	.byte	0x65, 0x70, 0x5f, 0x73, 0x72, 0x63, 0x2f, 0x69, 0x6e, 0x63, 0x6c, 0x75, 0x64, 0x65, 0x2f, 0x63
        /*006e*/ 	.byte	0x75, 0x74, 0x65, 0x2f, 0x61, 0x74, 0x6f, 0x6d, 0x2f, 0x63, 0x6f, 0x70, 0x79, 0x5f, 0x74, 0x72
        /*007e*/ 	.byte	0x61, 0x69, 0x74, 0x73, 0x5f, 0x73, 0x6d, 0x31, 0x30, 0x30, 0x2e, 0x68, 0x70, 0x70, 0x00
	.type		$str$25,@object
	.size		$str$25,(__unnamed_1 - $str$25)
$str$25:
        /*008d*/ 	.byte	0x28, 0x28, 0x75, 0x69, 0x6e, 0x74, 0x33, 0x32, 0x5f, 0x74, 0x28, 0x74, 0x68, 0x72, 0x65, 0x61
        /*009d*/ 	.byte	0x64, 0x49, 0x64, 0x78, 0x2e, 0x78, 0x29, 0x20, 0x2f, 0x20, 0x33, 0x32, 0x29, 0x20, 0x25, 0x20
        /*00ad*/ 	.byte	0x34, 0x29, 0x20, 0x3d, 0x3d, 0x20, 0x28, 0x28, 0x28, 0x74, 0x6d, 0x65, 0x6d, 0x5f, 0x61, 0x64
        /*00bd*/ 	.byte	0x64, 0x72, 0x20, 0x3e, 0x3e, 0x20, 0x31, 0x36, 0x29, 0x20, 0x2f, 0x20, 0x33, 0x32, 0x29, 0x20
        /*00cd*/ 	.byte	0x25, 0x20, 0x34, 0x29, 0x00
	.type		__unnamed_1,@object
	.size		__unnamed_1,(__unnamed_2 - __unnamed_1)
__unnamed_1:
        /*00d2*/ 	.byte	0x61, 0x75, 0x74, 0x6f, 0x20, 0x63, 0x75, 0x74, 0x65, 0x3a, 0x3a, 0x61, 0x73, 0x5f, 0x70, 0x6f
        /* <DEDUP_REMOVED lines=24> */
        /*0262*/ 	.byte	0x34, 0x38, 0x3e, 0x3e, 0x3e, 0x3e, 0x5d, 0x00
	.type		__unnamed_2,@object
	.size		__unnamed_2,(.L_2 - __unnamed_2)
__unnamed_2:
        /* <DEDUP_REMOVED lines=40> */
        /*04ea*/ 	.byte	0x3a, 0x3a, 0x43, 0x3c, 0x30, 0x3e, 0x3e, 0x3e, 0x3e, 0x5d, 0x00
.L_2:


//--------------------- .nv.shared._ZN7cutlass13device_kernelINS_4gemm6kernel13GemmUniversalIN4cute5tupleIJiiiiEEENS1_10collective13CollectiveMmaINS1_35MainloopSm100TmaUmmaWarpSpecializedILi2ELi2ELi4ENS5_IJNS4_1CILi4EEENSA_ILi2EEENSA_ILi1EEEEEEEENS5_IJNSA_ILi128EEESG_NSA_ILi64EEEEEENS_6half_tENS5_IJSD_llEEESJ_NS5_IJlSD_lEEENS4_8TiledMMAINS4_8MMA_AtomIJNS4_26SM100_MMA_F16BF16_2x1SM_SSISJ_SJ_fLi128ELi128ELNS4_4UMMA5MajorE1ELSQ_0ELNSP_7ScaleInE0ELSR_0EEEEEENS4_6LayoutINS5_IJSD_SD_SD_EEENS5_IJNSA_ILi0EEESW_SW_EEEEENS5_IJNS4_10UnderscoreESZ_SZ_EEEEENS4_28SM100_TMA_2SM_LOAD_MULTICASTENS4_14ComposedLayoutINS4_7SwizzleILi3ELi4ELi3EEENS4_18smem_ptr_flag_bitsILi16EEENSU_INS5_IJSH_NSA_ILi8EEEEEENS5_IJSD_SH_EEEEEEEvNS4_8identityES12_NS13_IS15_S17_NSU_INS5_IJS18_SH_EEENS5_IJSH_SD_EEEEEEEvS1D_EENS_8epilogue10collective18CollectiveEpilogueINS1J_23Sm100TmaWarpSpecializedILi4ELi2ELi16ELb1ELb0EEEJNS5_IJSH_SG_SH_EEENS5_IJNSU_ISH_SD_EENSU_INS5_IJNSA_ILi16EEESC_EEES1A_EEEEESJ_SL_SJ_SL_NS1J_6fusion15FusionCallbacksIS1N_NS1U_17LinearCombinationISJ_fSJ_fLNS_15FloatRoundStyleE2EEES1O_S1T_JEEENS4_5SM1004TMEM4LOAD26SM100_TMEM_LOAD_32dp32b16xENS4_13SM90_TMA_LOADENS13_INS14_ILi1ELi4ELi3EEES17_NSU_INS5_IJS18_S1Q_EEENS5_IJS1Q_SD_EEEEEEENS4_39AutoVectorizingCopyWithAssumedAlignmentILi128EEENS4_14SM90_TMA_STOREES29_S2B_S2B_EEEvvEEEEvNT_6ParamsE --------------------------
	.section	.nv.shared._ZN7cutlass13device_kernelINS_4gemm6kernel13GemmUniversalIN4cute5tupleIJiiiiEEENS1_10collective13CollectiveMmaINS1_35MainloopSm100TmaUmmaWarpSpecializedILi2ELi2ELi4ENS5_IJNS4_1CILi4EEENSA_ILi2EEENSA_ILi1EEEEEEEENS5_IJNSA_ILi128EEESG_NSA_ILi64EEEEEENS_6half_tENS5_IJSD_llEEESJ_NS5_IJlSD_lEEENS4_8TiledMMAINS4_8MMA_AtomIJNS4_26SM100_MMA_F16BF16_2x1SM_SSISJ_SJ_fLi128ELi128ELNS4_4UMMA5MajorE1ELSQ_0ELNSP_7ScaleInE0ELSR_0EEEEEENS4_6LayoutINS5_IJSD_SD_SD_EEENS5_IJNSA_ILi0EEESW_SW_EEEEENS5_IJNS4_10UnderscoreESZ_SZ_EEEEENS4_28SM100_TMA_2SM_LOAD_MULTICASTENS4_14ComposedLayoutINS4_7SwizzleILi3ELi4ELi3EEENS4_18smem_ptr_flag_bitsILi16EEENSU_INS5_IJSH_NSA_ILi8EEEEEENS5_IJSD_SH_EEEEEEEvNS4_8identityES12_NS13_IS15_S17_NSU_INS5_IJS18_SH_EEENS5_IJSH_SD_EEEEEEEvS1D_EENS_8epilogue10collective18CollectiveEpilogueINS1J_23Sm100TmaWarpSpecializedILi4ELi2ELi16ELb1ELb0EEEJNS5_IJSH_SG_SH_EEENS5_IJNSU_ISH_SD_EENSU_INS5_IJNSA_ILi16EEESC_EEES1A_EEEEESJ_SL_SJ_SL_NS1J_6fusion15FusionCallbacksIS1N_NS1U_17LinearCombinationISJ_fSJ_fLNS_15FloatRoundStyleE2EEES1O_S1T_JEEENS4_5SM1004TMEM4LOAD26SM100_TMEM_LOAD_32dp32b16xENS4_13SM90_TMA_LOADENS13_INS14_ILi1ELi4ELi3EEES17_NSU_INS5_IJS18_S1Q_EEENS5_IJS1Q_SD_EEEEEEENS4_39AutoVectorizingCopyWithAssumedAlignmentILi128EEENS4_14SM90_TMA_STOREES29_S2B_S2B_EEEvvEEEEvNT_6ParamsE,"aw",@nobits
	.sectionflags	@""
	.align	16
	.zero		1024


//--------------------- .nv.shared.reserved.0     --------------------------
	.section	.nv.shared.reserved.0,"aw",@nobits
	.weak		__nv_reservedSMEM_offset_0_alias
	.size		__nv_reservedSMEM_offset_0_alias, 0, 64
	.other		__nv_reservedSMEM_offset_0_alias,@"STO_CUDA_RESERVED_SHARED STV_DEFAULT"
__nv_reservedSMEM_offset_0_alias:
	.zero		0
.nv.shared.reserved.0:
	.zero		64
	.weak		__nv_reservedSMEM_tcgen05_partition
	.type		__nv_reservedSMEM_tcgen05_partition,@object
	.size		__nv_reservedSMEM_tcgen05_partition,(.L_0 - __nv_reservedSMEM_tcgen05_partition)
__nv_reservedSMEM_tcgen05_partition:
	.zero		32
.L_0:


//--------------------- .nv.global                --------------------------
	.section	.nv.global,"aw",@nobits
.nv.global:
	.type		_ZN40_INTERNAL_75e9eb4a_4_k_cu_ec9c465a_345134cute1_E,@object
	.size		_ZN40_INTERNAL_75e9eb4a_4_k_cu_ec9c465a_345134cute1_E,(_ZN40_INTERNAL_75e9eb4a_4_k_cu_ec9c465a_345134cuda3std3__45__cpo6cbeginE - _ZN40_INTERNAL_75e9eb4a_4_k_cu_ec9c465a_345134cute1_E)
_ZN40_INTERNAL_75e9eb4a_4_k_cu_ec9c465a_345134cute1_E:
	.zero		1
	.type		_ZN40_INTERNAL_75e9eb4a_4_k_cu_ec9c465a_345134cuda3std3__45__cpo6cbeginE,@object
	.size		_ZN40_INTERNAL_75e9eb4a_4_k_cu_ec9c465a_345134cuda3std3__45__cpo6cbeginE,(_ZN40_INTERNAL_75e9eb4a_4_k_cu_ec9c465a_345134cuda3std3__48in_placeE - _ZN40_INTERNAL_75e9eb4a_4_k_cu_ec9c465a_345134cuda3std3__45__cpo6cbeginE)
_ZN40_INTERNAL_75e9eb4a_4_k_cu_ec9c465a_345134cuda3std3__45__cpo6cbeginE:
	.zero		1
	.type		_ZN40_INTERNAL_75e9eb4a_4_k_cu_ec9c465a_345134cuda3std3__48in_placeE,@object
	.size		_ZN40_INTERNAL_75e9eb4a_4_k_cu_ec9c465a_345134cuda3std3__48in_placeE,(_ZN40_INTERNAL_75e9eb4a_4_k_cu_ec9c465a_345134cuda3std6ranges3__45__cpo9iter_moveE - _ZN40_INTERNAL_75e9eb4a_4_k_cu_ec9c465a_345134cuda3std3__48in_placeE)
_ZN40_INTERNAL_75e9eb4a_4_k_cu_ec9c465a_345134cuda3std3__48in_placeE:
	.zero		1
	.type		_ZN40_INTERNAL_75e9eb4a_4_k_cu_ec9c465a_345134cuda3std6ranges3__45__cpo9iter_moveE,@object
	.size		_ZN40_INTERNAL_75e9eb4a_4_k_cu_ec9c465a_345134cuda3std6ranges3__45__cpo9iter_moveE,(_ZN40_INTERNAL_75e9eb4a_4_k_cu_ec9c465a_345134cuda3std3__45__cpo5beginE - _ZN40_INTERNAL_75e9eb4a_4_k_cu_ec9c465a_345134cuda3std6ranges3__45__cpo9iter_moveE)
_ZN40_INTERNAL_75e9eb4a_4_k_cu_ec9c465a_345134cuda3std6ranges3__45__cpo9iter_moveE:
	.zero		1
	.type		_ZN40_INTERNAL_75e9eb4a_4_k_cu_ec9c465a_345134cuda3std3__45__cpo5beginE,@object
	.size		_ZN40_INTERNAL_75e9eb4a_4_k_cu_ec9c465a_345134cuda3std3__45__cpo5beginE,(_ZN40_INTERNAL_75e9eb4a_4_k_cu_ec9c465a_345134cuda3std3__442_GLOBAL__N__75e9eb4a_4_k_cu_ec9c465a_345136ignoreE - _ZN40_INTERNAL_75e9eb4a_4_k_cu_ec9c465a_345134cuda3std3__45__cpo5beginE)
_ZN40_INTERNAL_75e9eb4a_4_k_cu_ec9c465a_345134cuda3std3__45__cpo5beginE:
	.zero		1
	.type		_ZN40_INTERNAL_75e9eb4a_4_k_cu_ec9c465a_345134cuda3std3__442_GLOBAL__N__75e9eb4a_4_k_cu_ec9c465a_345136ignoreE,@object
	.size		_ZN40_INTERNAL_75e9eb4a_4_k_cu_ec9c465a_345134cuda3std3__442_GLOBAL__N__75e9eb4a_4_k_cu_ec9c465a_345136ignoreE,(_ZN40_INTERNAL_75e9eb4a_4_k_cu_ec9c465a_345134cute7productE - _ZN40_INTERNAL_75e9eb4a_4_k_cu_ec9c465a_345134cuda3std3__442_GLOBAL__N__75e9eb4a_4_k_cu_ec9c465a_345136ignoreE)
_ZN40_INTERNAL_75e9eb4a_4_k_cu_ec9c465a_345134cuda3std3__442_GLOBAL__N__75e9eb4a_4_k_cu_ec9c465a_345136ignoreE:
	.zero		1
	.type		_ZN40_INTERNAL_75e9eb4a_4_k_cu_ec9c465a_345134cute7productE,@object
	.size		_ZN40_INTERNAL_75e9eb4a_4_k_cu_ec9c465a_345134cute7productE,(_ZN40_INTERNAL_75e9eb4a_4_k_cu_ec9c465a_345134cuda3std3__45__cpo3endE - _ZN40_INTERNAL_75e9eb4a_4_k_cu_ec9c465a_345134cute7productE)
_ZN40_INTERNAL_75e9eb4a_4_k_cu_ec9c465a_345134cute7productE:
	.zero		1
	.type		_ZN40_INTERNAL_75e9eb4a_4_k_cu_ec9c465a_345134cuda3std3__45__cpo3endE,@object
	.size		_ZN40_INTERNAL_75e9eb4a_4_k_cu_ec9c465a_345134cuda3std3__45__cpo3endE,(_ZN40_INTERNAL_75e9eb4a_4_k_cu_ec9c465a_345134cuda3std3__419piecewise_constructE - _ZN40_INTERNAL_75e9eb4a_4_k_cu_ec9c465a_345134cuda3std3__45__cpo3endE)
_ZN40_INTERNAL_75e9eb4a_4_k_cu_ec9c465a_345134cuda3std3__45__cpo3endE:
	.zero		1
	.type		_ZN40_INTERNAL_75e9eb4a_4_k_cu_ec9c465a_345134cuda3std3__419piecewise_constructE,@object
	.size		_ZN40_INTERNAL_75e9eb4a_4_k_cu_ec9c465a_345134cuda3std3__419piecewise_constructE,(_ZN40_INTERNAL_75e9eb4a_4_k_cu_ec9c465a_345134cuda3std3__45__cpo4cendE - _ZN40_INTERNAL_75e9eb4a_4_k_cu_ec9c465a_345134cuda3std3__419piecewise_constructE)
_ZN40_INTERNAL_75e9eb4a_4_k_cu_ec9c465a_345134cuda3std3__419piecewise_constructE:
	.zero		1
	.type		_ZN40_INTERNAL_75e9eb4a_4_k_cu_ec9c465a_345134cuda3std3__45__cpo4cendE,@object
	.size		_ZN40_INTERNAL_75e9eb4a_4_k_cu_ec9c465a_345134cuda3std3__45__cpo4cendE,(_ZN40_INTERNAL_75e9eb4a_4_k_cu_ec9c465a_345134cuda3std6ranges3__45__cpo4swapE - _ZN40_INTERNAL_75e9eb4a_4_k_cu_ec9c465a_345134cuda3std3__45__cpo4cendE)
_ZN40_INTERNAL_75e9eb4a_4_k_cu_ec9c465a_345134cuda3std3__45__cpo4cendE:
	.zero		1
	.type		_ZN40_INTERNAL_75e9eb4a_4_k_cu_ec9c465a_345134cuda3std6ranges3__45__cpo4swapE,@object
	.size		_ZN40_INTERNAL_75e9eb4a_4_k_cu_ec9c465a_345134cuda3std6ranges3__45__cpo4swapE,(.L_10 - _ZN40_INTERNAL_75e9eb4a_4_k_cu_ec9c465a_345134cuda3std6ranges3__45__cpo4swapE)
_ZN40_INTERNAL_75e9eb4a_4_k_cu_ec9c465a_345134cuda3std6ranges3__45__cpo4swapE:
	.zero		1
.L_10:


//--------------------- .nv.constant0._ZN7cutlass13device_kernelINS_4gemm6kernel13GemmUniversalIN4cute5tupleIJiiiiEEENS1_10collective13CollectiveMmaINS1_35MainloopSm100TmaUmmaWarpSpecializedILi2ELi2ELi4ENS5_IJNS4_1CILi4EEENSA_ILi2EEENSA_ILi1EEEEEEEENS5_IJNSA_ILi128EEESG_NSA_ILi64EEEEEENS_6half_tENS5_IJSD_llEEESJ_NS5_IJlSD_lEEENS4_8TiledMMAINS4_8MMA_AtomIJNS4_26SM100_MMA_F16BF16_2x1SM_SSISJ_SJ_fLi128ELi128ELNS4_4UMMA5MajorE1ELSQ_0ELNSP_7ScaleInE0ELSR_0EEEEEENS4_6LayoutINS5_IJSD_SD_SD_EEENS5_IJNSA_ILi0EEESW_SW_EEEEENS5_IJNS4_10UnderscoreESZ_SZ_EEEEENS4_28SM100_TMA_2SM_LOAD_MULTICASTENS4_14ComposedLayoutINS4_7SwizzleILi3ELi4ELi3EEENS4_18smem_ptr_flag_bitsILi16EEENSU_INS5_IJSH_NSA_ILi8EEEEEENS5_IJSD_SH_EEEEEEEvNS4_8identityES12_NS13_IS15_S17_NSU_INS5_IJS18_SH_EEENS5_IJSH_SD_EEEEEEEvS1D_EENS_8epilogue10collective18CollectiveEpilogueINS1J_23Sm100TmaWarpSpecializedILi4ELi2ELi16ELb1ELb0EEEJNS5_IJSH_SG_SH_EEENS5_IJNSU_ISH_SD_EENSU_INS5_IJNSA_ILi16EEESC_EEES1A_EEEEESJ_SL_SJ_SL_NS1J_6fusion15FusionCallbacksIS1N_NS1U_17LinearCombinationISJ_fSJ_fLNS_15FloatRoundStyleE2EEES1O_S1T_JEEENS4_5SM1004TMEM4LOAD26SM100_TMEM_LOAD_32dp32b16xENS4_13SM90_TMA_LOADENS13_INS14_ILi1ELi4ELi3EEES17_NSU_INS5_IJS18_S1Q_EEENS5_IJS1Q_SD_EEEEEEENS4_39AutoVectorizingCopyWithAssumedAlignmentILi128EEENS4_14SM90_TMA_STOREES29_S2B_S2B_EEEvvEEEEvNT_6ParamsE --------------------------
	.section	.nv.constant0._ZN7cutlass13device_kernelINS_4gemm6kernel13GemmUniversalIN4cute5tupleIJiiiiEEENS1_10collective13CollectiveMmaINS1_35MainloopSm100TmaUmmaWarpSpecializedILi2ELi2ELi4ENS5_IJNS4_1CILi4EEENSA_ILi2EEENSA_ILi1EEEEEEEENS5_IJNSA_ILi128EEESG_NSA_ILi64EEEEEENS_6half_tENS5_IJSD_llEEESJ_NS5_IJlSD_lEEENS4_8TiledMMAINS4_8MMA_AtomIJNS4_26SM100_MMA_F16BF16_2x1SM_SSISJ_SJ_fLi128ELi128ELNS4_4UMMA5MajorE1ELSQ_0ELNSP_7ScaleInE0ELSR_0EEEEEENS4_6LayoutINS5_IJSD_SD_SD_EEENS5_IJNSA_ILi0EEESW_SW_EEEEENS5_IJNS4_10UnderscoreESZ_SZ_EEEEENS4_28SM100_TMA_2SM_LOAD_MULTICASTENS4_14ComposedLayoutINS4_7SwizzleILi3ELi4ELi3EEENS4_18smem_ptr_flag_bitsILi16EEENSU_INS5_IJSH_NSA_ILi8EEEEEENS5_IJSD_SH_EEEEEEEvNS4_8identityES12_NS13_IS15_S17_NSU_INS5_IJS18_SH_EEENS5_IJSH_SD_EEEEEEEvS1D_EENS_8epilogue10collective18CollectiveEpilogueINS1J_23Sm100TmaWarpSpecializedILi4ELi2ELi16ELb1ELb0EEEJNS5_IJSH_SG_SH_EEENS5_IJNSU_ISH_SD_EENSU_INS5_IJNSA_ILi16EEESC_EEES1A_EEEEESJ_SL_SJ_SL_NS1J_6fusion15FusionCallbacksIS1N_NS1U_17LinearCombinationISJ_fSJ_fLNS_15FloatRoundStyleE2EEES1O_S1T_JEEENS4_5SM1004TMEM4LOAD26SM100_TMEM_LOAD_32dp32b16xENS4_13SM90_TMA_LOADENS13_INS14_ILi1ELi4ELi3EEES17_NSU_INS5_IJS18_S1Q_EEENS5_IJS1Q_SD_EEEEEEENS4_39AutoVectorizingCopyWithAssumedAlignmentILi128EEENS4_14SM90_TMA_STOREES29_S2B_S2B_EEEvvEEEEvNT_6ParamsE,"a",@progbits
	.sectionflags	@""
	.align	4
.nv.constant0._ZN7cutlass13device_kernelINS_4gemm6kernel13GemmUniversalIN4cute5tupleIJiiiiEEENS1_10collective13CollectiveMmaINS1_35MainloopSm100TmaUmmaWarpSpecializedILi2ELi2ELi4ENS5_IJNS4_1CILi4EEENSA_ILi2EEENSA_ILi1EEEEEEEENS5_IJNSA_ILi128EEESG_NSA_ILi64EEEEEENS_6half_tENS5_IJSD_llEEESJ_NS5_IJlSD_lEEENS4_8TiledMMAINS4_8MMA_AtomIJNS4_26SM100_MMA_F16BF16_2x1SM_SSISJ_SJ_fLi128ELi128ELNS4_4UMMA5MajorE1ELSQ_0ELNSP_7ScaleInE0ELSR_0EEEEEENS4_6LayoutINS5_IJSD_SD_SD_EEENS5_IJNSA_ILi0EEESW_SW_EEEEENS5_IJNS4_10UnderscoreESZ_SZ_EEEEENS4_28SM100_TMA_2SM_LOAD_MULTICASTENS4_14ComposedLayoutINS4_7SwizzleILi3ELi4ELi3EEENS4_18smem_ptr_flag_bitsILi16EEENSU_INS5_IJSH_NSA_ILi8EEEEEENS5_IJSD_SH_EEEEEEEvNS4_8identityES12_NS13_IS15_S17_NSU_INS5_IJS18_SH_EEENS5_IJSH_SD_EEEEEEEvS1D_EENS_8epilogue10collective18CollectiveEpilogueINS1J_23Sm100TmaWarpSpecializedILi4ELi2ELi16ELb1ELb0EEEJNS5_IJSH_SG_SH_EEENS5_IJNSU_ISH_SD_EENSU_INS5_IJNSA_ILi16EEESC_EEES1A_EEEEESJ_SL_SJ_SL_NS1J_6fusion15FusionCallbacksIS1N_NS1U_17LinearCombinationISJ_fSJ_fLNS_15FloatRoundStyleE2EEES1O_S1T_JEEENS4_5SM1004TMEM4LOAD26SM100_TMEM_LOAD_32dp32b16xENS4_13SM90_TMA_LOADENS13_INS14_ILi1ELi4ELi3EEES17_NSU_INS5_IJS18_S1Q_EEENS5_IJS1Q_SD_EEEEEEENS4_39AutoVectorizingCopyWithAssumedAlignmentILi128EEENS4_14SM90_TMA_STOREES29_S2B_S2B_EEEvvEEEEvNT_6ParamsE:
	.zero		2944


//--------------------- SYMBOLS --------------------------

	.type		.nv.reservedSmem.offset0,@object
	.size		.nv.reservedSmem.offset0,0x4
	.type		.nv.reservedSmem.cap,@object
	.size		.nv.reservedSmem.cap,0x4
	.type		__assertfail,@function
